//
// Generated by NVIDIA NVVM Compiler
//
// Compiler Build ID: CL-36424714
// Cuda compilation tools, release 13.0, V13.0.88
// Based on NVVM 20.0.0
//

.version 9.0
.target sm_100
.address_size 64

	// .globl	default_function_kernel

.visible .entry default_function_kernel(
	.param .u64 .ptr .align 1 default_function_kernel_param_0,
	.param .u64 .ptr .align 1 default_function_kernel_param_1,
	.param .u64 .ptr .align 1 default_function_kernel_param_2
)
.maxntid 4
{
	.reg .pred 	%p<15>;
	.reg .b32 	%r<25>;
	.reg .b32 	%f<49>;
	.reg .b64 	%rd<12>;

	ld.param.u64 	%rd1, [default_function_kernel_param_0];
	ld.param.u64 	%rd2, [default_function_kernel_param_1];
	ld.param.u64 	%rd3, [default_function_kernel_param_2];
	cvta.to.global.u64 	%rd4, %rd3;
	cvta.to.global.u64 	%rd5, %rd2;
	mov.u32 	%r12, %ctaid.x;
	shl.b32 	%r13, %r12, 2;
	mov.u32 	%r14, %tid.x;
	or.b32  	%r1, %r13, %r14;
	mul.wide.u32 	%rd6, %r1, 4;
	add.s64 	%rd7, %rd5, %rd6;
	ld.global.nc.f32 	%f1, [%rd7];
	add.s64 	%rd8, %rd4, %rd6;
	ld.global.nc.f32 	%f20, [%rd8];
	abs.f32 	%f2, %f20;
	abs.f32 	%f48, %f1;
	setp.lt.f32 	%p1, %f48, %f2;
	@%p1 bra 	$L__BB0_12;
	mul.f32 	%f4, %f2, 0f4B000000;
	setp.gtu.f32 	%p2, %f48, %f4;
	@%p2 bra 	$L__BB0_8;
	div.approx.f32 	%f21, %f48, %f2;
	cvt.rzi.f32.f32 	%f46, %f21;
	neg.f32 	%f6, %f2;
	fma.rn.f32 	%f7, %f6, %f46, %f48;
	mov.b32 	%r2, %f7;
	mov.b32 	%r15, %f2;
	setp.lt.u32 	%p3, %r2, %r15;
	@%p3 bra 	$L__BB0_7;
	setp.lt.u32 	%p4, %r2, -2147483647;
	@%p4 bra 	$L__BB0_5;
	add.f32 	%f26, %f46, 0fBF800000;
	setp.lt.f32 	%p7, %f7, %f6;
	add.f32 	%f27, %f26, 0fBF800000;
	selp.f32 	%f46, %f27, %f26, %p7;
	bra.uni 	$L__BB0_7;
$L__BB0_5:
	add.f32 	%f46, %f46, 0f3F800000;
	add.f32 	%f22, %f2, %f2;
	setp.ltu.f32 	%p5, %f7, %f22;
	@%p5 bra 	$L__BB0_7;
	add.f32 	%f23, %f46, 0f3F800000;
	fma.rn.f32 	%f24, %f2, 0fC0400000, %f7;
	setp.ge.f32 	%p6, %f24, 0f00000000;
	add.f32 	%f25, %f23, 0f3F800000;
	selp.f32 	%f46, %f25, %f23, %p6;
$L__BB0_7:
	fma.rn.f32 	%f48, %f6, %f46, %f48;
	bra.uni 	$L__BB0_12;
$L__BB0_8:
	mov.b32 	%r3, %f48;
	mov.b32 	%r16, %f4;
	and.b32  	%r4, %r16, -8388608;
	and.b32  	%r17, %r3, 8388607;
	or.b32  	%r23, %r17, 1065353216;
	and.b32  	%r18, %r16, 8388607;
	or.b32  	%r6, %r18, 1065353216;
	mov.b32 	%f47, %r23;
	sub.s32 	%r19, %r3, %r4;
	add.s32 	%r20, %r19, 192937984;
	and.b32  	%r24, %r20, -8388608;
	setp.eq.s32 	%p8, %r24, 0;
	@%p8 bra 	$L__BB0_11;
	mov.b32 	%f28, %r6;
	rcp.approx.ftz.f32 	%f14, %f28;
	neg.f32 	%f15, %f28;
$L__BB0_10:
	min.u32 	%r21, %r24, 192937984;
	add.s32 	%r22, %r23, %r21;
	mov.b32 	%f29, %r22;
	mul.f32 	%f30, %f14, %f29;
	fma.rn.f32 	%f31, %f15, %f30, %f29;
	fma.rn.f32 	%f32, %f31, %f14, %f30;
	fma.rn.f32 	%f33, %f15, %f32, %f29;
	fma.rz.f32 	%f34, %f33, %f14, %f32;
	cvt.rzi.f32.f32 	%f35, %f34;
	fma.rn.f32 	%f47, %f15, %f35, %f29;
	sub.s32 	%r24, %r24, %r21;
	mov.b32 	%r23, %f47;
	setp.ne.s32 	%p9, %r24, 0;
	setp.ne.s32 	%p10, %r23, 0;
	and.pred  	%p11, %p9, %p10;
	@%p11 bra 	$L__BB0_10;
$L__BB0_11:
	mov.b32 	%f37, %r4;
	setp.leu.f32 	%p12, %f2, 0f00000000;
	setp.gt.u32 	%p13, %r3, 2139095039;
	selp.f32 	%f38, 0f7FFFFFFF, %f37, %p13;
	selp.f32 	%f39, 0f7FFFFFFF, %f38, %p12;
	mul.f32 	%f40, %f47, 0f34000000;
	mul.f32 	%f48, %f39, %f40;
$L__BB0_12:
	cvta.to.global.u64 	%rd9, %rd1;
	abs.f32 	%f41, %f48;
	setp.nan.f32 	%p14, %f41, %f41;
	copysign.f32 	%f42, %f1, %f48;
	selp.f32 	%f43, %f48, %f42, %p14;
	add.f32 	%f44, %f1, %f43;
	add.f32 	%f45, %f1, %f44;
	add.s64 	%rd11, %rd9, %rd6;
	st.global.f32 	[%rd11], %f45;
	ret;

}
	// .globl	default_function_kernel_1
.visible .entry default_function_kernel_1(
	.param .u64 .ptr .align 1 default_function_kernel_1_param_0,
	.param .u64 .ptr .align 1 default_function_kernel_1_param_1,
	.param .u64 .ptr .align 1 default_function_kernel_1_param_2
)
.maxntid 32
{
	.reg .pred 	%p<29>;
	.reg .b32 	%r<45>;
	.reg .b32 	%f<91>;
	.reg .b64 	%rd<12>;

	ld.param.u64 	%rd1, [default_function_kernel_1_param_0];
	ld.param.u64 	%rd2, [default_function_kernel_1_param_1];
	ld.param.u64 	%rd3, [default_function_kernel_1_param_2];
	cvta.to.global.u64 	%rd4, %rd3;
	cvta.to.global.u64 	%rd5, %rd2;
	mov.u32 	%r22, %ctaid.x;
	shl.b32 	%r23, %r22, 5;
	mov.u32 	%r24, %tid.x;
	or.b32  	%r1, %r23, %r24;
	mul.wide.u32 	%rd6, %r1, 4;
	add.s64 	%rd7, %rd5, %rd6;
	ld.global.nc.f32 	%f1, [%rd7];
	add.s64 	%rd8, %rd4, %rd6;
	ld.global.nc.f32 	%f38, [%rd8];
	abs.f32 	%f2, %f38;
	abs.f32 	%f3, %f1;
	setp.lt.f32 	%p1, %f3, %f2;
	mov.f32 	%f87, %f3;
	@%p1 bra 	$L__BB1_12;
	mul.f32 	%f4, %f2, 0f4B000000;
	setp.gtu.f32 	%p2, %f3, %f4;
	@%p2 bra 	$L__BB1_8;
	div.approx.f32 	%f39, %f3, %f2;
	cvt.rzi.f32.f32 	%f85, %f39;
	neg.f32 	%f6, %f2;
	fma.rn.f32 	%f7, %f6, %f85, %f3;
	mov.b32 	%r2, %f7;
	mov.b32 	%r25, %f2;
	setp.lt.u32 	%p3, %r2, %r25;
	@%p3 bra 	$L__BB1_7;
	setp.lt.u32 	%p4, %r2, -2147483647;
	@%p4 bra 	$L__BB1_5;
	add.f32 	%f44, %f85, 0fBF800000;
	setp.lt.f32 	%p7, %f7, %f6;
	add.f32 	%f45, %f44, 0fBF800000;
	selp.f32 	%f85, %f45, %f44, %p7;
	bra.uni 	$L__BB1_7;
$L__BB1_5:
	add.f32 	%f85, %f85, 0f3F800000;
	add.f32 	%f40, %f2, %f2;
	setp.ltu.f32 	%p5, %f7, %f40;
	@%p5 bra 	$L__BB1_7;
	add.f32 	%f41, %f85, 0f3F800000;
	fma.rn.f32 	%f42, %f2, 0fC0400000, %f7;
	setp.ge.f32 	%p6, %f42, 0f00000000;
	add.f32 	%f43, %f41, 0f3F800000;
	selp.f32 	%f85, %f43, %f41, %p6;
$L__BB1_7:
	fma.rn.f32 	%f87, %f6, %f85, %f3;
	bra.uni 	$L__BB1_12;
$L__BB1_8:
	mov.b32 	%r3, %f3;
	mov.b32 	%r26, %f4;
	and.b32  	%r4, %r26, -8388608;
	and.b32  	%r27, %r3, 8388607;
	or.b32  	%r41, %r27, 1065353216;
	and.b32  	%r28, %r26, 8388607;
	or.b32  	%r6, %r28, 1065353216;
	mov.b32 	%f86, %r41;
	sub.s32 	%r29, %r3, %r4;
	add.s32 	%r30, %r29, 192937984;
	and.b32  	%r42, %r30, -8388608;
	setp.eq.s32 	%p8, %r42, 0;
	@%p8 bra 	$L__BB1_11;
	mov.b32 	%f46, %r6;
	rcp.approx.ftz.f32 	%f14, %f46;
	neg.f32 	%f15, %f46;
$L__BB1_10:
	min.u32 	%r31, %r42, 192937984;
	add.s32 	%r32, %r41, %r31;
	mov.b32 	%f47, %r32;
	mul.f32 	%f48, %f14, %f47;
	fma.rn.f32 	%f49, %f15, %f48, %f47;
	fma.rn.f32 	%f50, %f49, %f14, %f48;
	fma.rn.f32 	%f51, %f15, %f50, %f47;
	fma.rz.f32 	%f52, %f51, %f14, %f50;
	cvt.rzi.f32.f32 	%f53, %f52;
	fma.rn.f32 	%f86, %f15, %f53, %f47;
	sub.s32 	%r42, %r42, %r31;
	mov.b32 	%r41, %f86;
	setp.ne.s32 	%p9, %r42, 0;
	setp.ne.s32 	%p10, %r41, 0;
	and.pred  	%p11, %p9, %p10;
	@%p11 bra 	$L__BB1_10;
$L__BB1_11:
	mov.b32 	%f55, %r4;
	setp.leu.f32 	%p12, %f2, 0f00000000;
	setp.gt.u32 	%p13, %r3, 2139095039;
	selp.f32 	%f56, 0f7FFFFFFF, %f55, %p13;
	selp.f32 	%f57, 0f7FFFFFFF, %f56, %p12;
	mul.f32 	%f58, %f86, 0f34000000;
	mul.f32 	%f87, %f57, %f58;
$L__BB1_12:
	abs.f32 	%f59, %f87;
	setp.nan.f32 	%p14, %f59, %f59;
	copysign.f32 	%f60, %f1, %f87;
	selp.f32 	%f61, %f87, %f60, %p14;
	add.f32 	%f20, %f1, %f61;
	abs.f32 	%f90, %f20;
	setp.lt.f32 	%p15, %f90, %f3;
	@%p15 bra 	$L__BB1_24;
	mul.f32 	%f22, %f3, 0f4B000000;
	setp.gtu.f32 	%p16, %f90, %f22;
	@%p16 bra 	$L__BB1_20;
	div.approx.f32 	%f62, %f90, %f3;
	cvt.rzi.f32.f32 	%f88, %f62;
	neg.f32 	%f24, %f3;
	fma.rn.f32 	%f25, %f24, %f88, %f90;
	mov.b32 	%r12, %f25;
	mov.b32 	%r33, %f3;
	setp.lt.u32 	%p17, %r12, %r33;
	@%p17 bra 	$L__BB1_19;
	setp.lt.u32 	%p18, %r12, -2147483647;
	@%p18 bra 	$L__BB1_17;
	add.f32 	%f67, %f88, 0fBF800000;
	setp.lt.f32 	%p21, %f25, %f24;
	add.f32 	%f68, %f67, 0fBF800000;
	selp.f32 	%f88, %f68, %f67, %p21;
	bra.uni 	$L__BB1_19;
$L__BB1_17:
	add.f32 	%f88, %f88, 0f3F800000;
	add.f32 	%f63, %f3, %f3;
	setp.ltu.f32 	%p19, %f25, %f63;
	@%p19 bra 	$L__BB1_19;
	add.f32 	%f64, %f88, 0f3F800000;
	fma.rn.f32 	%f65, %f3, 0fC0400000, %f25;
	setp.ge.f32 	%p20, %f65, 0f00000000;
	add.f32 	%f66, %f64, 0f3F800000;
	selp.f32 	%f88, %f66, %f64, %p20;
$L__BB1_19:
	fma.rn.f32 	%f90, %f24, %f88, %f90;
	bra.uni 	$L__BB1_24;
$L__BB1_20:
	mov.b32 	%r13, %f90;
	mov.b32 	%r34, %f22;
	and.b32  	%r14, %r34, -8388608;
	and.b32  	%r35, %r13, 8388607;
	or.b32  	%r43, %r35, 1065353216;
	and.b32  	%r36, %r34, 8388607;
	or.b32  	%r16, %r36, 1065353216;
	mov.b32 	%f89, %r43;
	sub.s32 	%r37, %r13, %r14;
	and.b32  	%r38, %r37, -8388608;
	add.s32 	%r44, %r38, 192937984;
	setp.eq.s32 	%p22, %r44, 0;
	@%p22 bra 	$L__BB1_23;
	mov.b32 	%f69, %r16;
	rcp.approx.ftz.f32 	%f32, %f69;
	neg.f32 	%f33, %f69;
$L__BB1_22:
	min.u32 	%r39, %r44, 192937984;
	add.s32 	%r40, %r43, %r39;
	mov.b32 	%f70, %r40;
	mul.f32 	%f71, %f32, %f70;
	fma.rn.f32 	%f72, %f33, %f71, %f70;
	fma.rn.f32 	%f73, %f72, %f32, %f71;
	fma.rn.f32 	%f74, %f33, %f73, %f70;
	fma.rz.f32 	%f75, %f74, %f32, %f73;
	cvt.rzi.f32.f32 	%f76, %f75;
	fma.rn.f32 	%f89, %f33, %f76, %f70;
	sub.s32 	%r44, %r44, %r39;
	mov.b32 	%r43, %f89;
	setp.ne.s32 	%p23, %r44, 0;
	setp.ne.s32 	%p24, %r43, 0;
	and.pred  	%p25, %p23, %p24;
	@%p25 bra 	$L__BB1_22;
$L__BB1_23:
	mov.b32 	%f78, %r14;
	setp.leu.f32 	%p26, %f3, 0f00000000;
	setp.gt.u32 	%p27, %r13, 2139095039;
	selp.f32 	%f79, 0f7FFFFFFF, %f78, %p27;
	selp.f32 	%f80, 0f7FFFFFFF, %f79, %p26;
	mul.f32 	%f81, %f89, 0f34000000;
	mul.f32 	%f90, %f80, %f81;
$L__BB1_24:
	cvta.to.global.u64 	%rd9, %rd1;
	abs.f32 	%f82, %f90;
	setp.nan.f32 	%p28, %f82, %f82;
	copysign.f32 	%f83, %f20, %f90;
	selp.f32 	%f84, %f90, %f83, %p28;
	add.s64 	%rd11, %rd9, %rd6;
	st.global.f32 	[%rd11], %f84;
	ret;

}
	// .globl	default_function_kernel_2
.visible .entry default_function_kernel_2(
	.param .u64 .ptr .align 1 default_function_kernel_2_param_0,
	.param .u64 .ptr .align 1 default_function_kernel_2_param_1,
	.param .u64 .ptr .align 1 default_function_kernel_2_param_2
)
.maxntid 32
{
	.reg .b32 	%r<5>;
	.reg .b32 	%f<5>;
	.reg .b64 	%rd<11>;

	ld.param.u64 	%rd1, [default_function_kernel_2_param_0];
	ld.param.u64 	%rd2, [default_function_kernel_2_param_1];
	ld.param.u64 	%rd3, [default_function_kernel_2_param_2];
	cvta.to.global.u64 	%rd4, %rd1;
	cvta.to.global.u64 	%rd5, %rd3;
	cvta.to.global.u64 	%rd6, %rd2;
	mov.u32 	%r1, %ctaid.x;
	shl.b32 	%r2, %r1, 5;
	mov.u32 	%r3, %tid.x;
	or.b32  	%r4, %r2, %r3;
	mul.wide.u32 	%rd7, %r4, 4;
	add.s64 	%rd8, %rd6, %rd7;
	ld.global.nc.f32 	%f1, [%rd8];
	add.s64 	%rd9, %rd5, %rd7;
	ld.global.nc.f32 	%f2, [%rd9];
	sub.f32 	%f3, %f1, %f2;
	div.rn.f32 	%f4, %f3, %f1;
	add.s64 	%rd10, %rd4, %rd7;
	st.global.f32 	[%rd10], %f4;
	ret;

}
	// .globl	default_function_kernel_3
.visible .entry default_function_kernel_3(
	.param .u64 .ptr .align 1 default_function_kernel_3_param_0,
	.param .u64 .ptr .align 1 default_function_kernel_3_param_1,
	.param .u64 .ptr .align 1 default_function_kernel_3_param_2
)
.maxntid 32
{
	.reg .b32 	%r<5>;
	.reg .b32 	%f<6>;
	.reg .b64 	%rd<11>;

	ld.param.u64 	%rd1, [default_function_kernel_3_param_0];
	ld.param.u64 	%rd2, [default_function_kernel_3_param_1];
	ld.param.u64 	%rd3, [default_function_kernel_3_param_2];
	cvta.to.global.u64 	%rd4, %rd1;
	cvta.to.global.u64 	%rd5, %rd3;
	cvta.to.global.u64 	%rd6, %rd2;
	mov.u32 	%r1, %ctaid.x;
	shl.b32 	%r2, %r1, 5;
	mov.u32 	%r3, %tid.x;
	or.b32  	%r4, %r2, %r3;
	mul.wide.u32 	%rd7, %r4, 4;
	add.s64 	%rd8, %rd6, %rd7;
	ld.global.nc.f32 	%f1, [%rd8];
	add.s64 	%rd9, %rd5, %rd7;
	ld.global.nc.f32 	%f2, [%rd9];
	sub.f32 	%f3, %f1, %f2;
	mul.f32 	%f4, %f3, 0f3FB8AA3B;
	ex2.approx.f32 	%f5, %f4;
	add.s64 	%rd10, %rd4, %rd7;
	st.global.f32 	[%rd10], %f5;
	ret;

}


// ===== COMPILED SASS (sm_100) =====

	.target	sm_100

	.elftype	@"ET_EXEC"


//--------------------- .note.nv.tkinfo           --------------------------
	.section	.note.nv.tkinfo,"",@"SHT_NOTE"
	.sectionflags	@"SHF_NOTE_NV_TKINFO"
	.tkinfo
        /*0018*/ 	.word	0x00000002
        /*0030*/ 	.string	""
        /*0030*/ 	.string	"ptxas"
        /*0030*/ 	.string	"Cuda compilation tools, release 13.0, V13.0.88"
        /*0030*/ 	.string	"Build cuda_13.0.r13.0/compiler.36424714_0"
        /*0030*/ 	.string	"-arch sm_100 -m 64 "



//--------------------- .note.nv.cuinfo           --------------------------
	.section	.note.nv.cuinfo,"",@"SHT_NOTE"
	.sectionflags	@"SHF_NOTE_NV_CUINFO"
        /*0018*/ 	.short	0x0002
        /*001a*/ 	.short	0x0064
        /*001c*/ 	.short	0x0082
	.zero		2


//--------------------- .nv.info                  --------------------------
	.section	.nv.info,"",@"SHT_CUDA_INFO"
	.align	4


	//----- nvinfo : EIATTR_REGCOUNT
	.align		4
        /*0000*/ 	.byte	0x04, 0x2f
        /*0002*/ 	.short	(.L_1 - .L_0)
	.align		4
.L_0:
        /*0004*/ 	.word	index@(default_function_kernel)
        /*0008*/ 	.word	0x0000000d


	//----- nvinfo : EIATTR_FRAME_SIZE
	.align		4
.L_1:
        /*000c*/ 	.byte	0x04, 0x11
        /*000e*/ 	.short	(.L_3 - .L_2)
	.align		4
.L_2:
        /*0010*/ 	.word	index@(default_function_kernel)
        /*0014*/ 	.word	0x00000000


	//----- nvinfo : EIATTR_REGCOUNT
	.align		4
.L_3:
        /*0018*/ 	.byte	0x04, 0x2f
        /*001a*/ 	.short	(.L_5 - .L_4)
	.align		4
.L_4:
        /*001c*/ 	.word	index@(default_function_kernel_1)
        /*0020*/ 	.word	0x0000000e


	//----- nvinfo : EIATTR_FRAME_SIZE
	.align		4
.L_5:
        /*0024*/ 	.byte	0x04, 0x11
        /*0026*/ 	.short	(.L_7 - .L_6)
	.align		4
.L_6:
        /*0028*/ 	.word	index@(default_function_kernel_1)
        /*002c*/ 	.word	0x00000000


	//----- nvinfo : EIATTR_REGCOUNT
	.align		4
.L_7:
        /*0030*/ 	.byte	0x04, 0x2f
        /*0032*/ 	.short	(.L_9 - .L_8)
	.align		4
.L_8:
        /*0034*/ 	.word	index@(default_function_kernel_2)
        /*0038*/ 	.word	0x00000010


	//----- nvinfo : EIATTR_FRAME_SIZE
	.align		4
.L_9:
        /*003c*/ 	.byte	0x04, 0x11
        /*003e*/ 	.short	(.L_11 - .L_10)
	.align		4
.L_10:
        /*0040*/ 	.word	index@($__internal_0_$__cuda_sm3x_div_rn_noftz_f32_slowpath)
        /*0044*/ 	.word	0x00000000


	//----- nvinfo : EIATTR_FRAME_SIZE
	.align		4
.L_11:
        /*0048*/ 	.byte	0x04, 0x11
        /*004a*/ 	.short	(.L_13 - .L_12)
	.align		4
.L_12:
        /*004c*/ 	.word	index@(default_function_kernel_2)
        /*0050*/ 	.word	0x00000000


	//----- nvinfo : EIATTR_REGCOUNT
	.align		4
.L_13:
        /*0054*/ 	.byte	0x04, 0x2f
        /*0056*/ 	.short	(.L_15 - .L_14)
	.align		4
.L_14:
        /*0058*/ 	.word	index@(default_function_kernel_3)
        /*005c*/ 	.word	0x0000000e


	//----- nvinfo : EIATTR_FRAME_SIZE
	.align		4
.L_15:
        /*0060*/ 	.byte	0x04, 0x11
        /*0062*/ 	.short	(.L_17 - .L_16)
	.align		4
.L_16:
        /*0064*/ 	.word	index@(default_function_kernel_3)
        /*0068*/ 	.word	0x00000000


	//----- nvinfo : EIATTR_MIN_STACK_SIZE
	.align		4
.L_17:
        /*006c*/ 	.byte	0x04, 0x12
        /*006e*/ 	.short	(.L_19 - .L_18)
	.align		4
.L_18:
        /*0070*/ 	.word	index@(default_function_kernel_3)
        /*0074*/ 	.word	0x00000000


	//----- nvinfo : EIATTR_MIN_STACK_SIZE
	.align		4
.L_19:
        /*0078*/ 	.byte	0x04, 0x12
        /*007a*/ 	.short	(.L_21 - .L_20)
	.align		4
.L_20:
        /*007c*/ 	.word	index@(default_function_kernel_2)
        /*0080*/ 	.word	0x00000000


	//----- nvinfo : EIATTR_MIN_STACK_SIZE
	.align		4
.L_21:
        /*0084*/ 	.byte	0x04, 0x12
        /*0086*/ 	.short	(.L_23 - .L_22)
	.align		4
.L_22:
        /*0088*/ 	.word	index@(default_function_kernel_1)
        /*008c*/ 	.word	0x00000000


	//----- nvinfo : EIATTR_MIN_STACK_SIZE
	.align		4
.L_23:
        /*0090*/ 	.byte	0x04, 0x12
        /*0092*/ 	.short	(.L_25 - .L_24)
	.align		4
.L_24:
        /*0094*/ 	.word	index@(default_function_kernel)
        /*0098*/ 	.word	0x00000000
.L_25:


//--------------------- .nv.compat                --------------------------
	.section	.nv.compat,"",@"SHT_CUDA_COMPAT_INFO"
	.align	4
        /*0000*/ 	.byte	0x02, 0x09, 0x00, 0x00, 0x02, 0x02, 0x01, 0x00, 0x02, 0x05, 0x05, 0x00, 0x03, 0x07, 0x01, 0x01
        /*0010*/ 	.byte	0x02, 0x03, 0x00, 0x00, 0x02, 0x06, 0x01, 0x00, 0x04, 0x0b, 0x08, 0x00, 0x01, 0x00, 0x00, 0x00
        /*0020*/ 	.byte	0x00, 0x00, 0x00, 0x00


//--------------------- .nv.info.default_function_kernel_3 --------------------------
	.section	.nv.info.default_function_kernel_3,"",@"SHT_CUDA_INFO"
	.sectionflags	@""
	.align	4


	//----- nvinfo : EIATTR_CUDA_API_VERSION
	.align		4
        /*0000*/ 	.byte	0x04, 0x37
        /*0002*/ 	.short	(.L_27 - .L_26)
.L_26:
        /*0004*/ 	.word	0x00000082


	//----- nvinfo : EIATTR_KPARAM_INFO
	.align		4
.L_27:
        /*0008*/ 	.byte	0x04, 0x17
        /*000a*/ 	.short	(.L_29 - .L_28)
.L_28:
        /*000c*/ 	.word	0x00000000
        /*0010*/ 	.short	0x0002
        /*0012*/ 	.short	0x0010
        /*0014*/ 	.byte	0x00, 0xf5, 0x21, 0x00


	//----- nvinfo : EIATTR_KPARAM_INFO
	.align		4
.L_29:
        /*0018*/ 	.byte	0x04, 0x17
        /*001a*/ 	.short	(.L_31 - .L_30)
.L_30:
        /*001c*/ 	.word	0x00000000
        /*0020*/ 	.short	0x0001
        /*0022*/ 	.short	0x0008
        /*0024*/ 	.byte	0x00, 0xf5, 0x21, 0x00


	//----- nvinfo : EIATTR_KPARAM_INFO
	.align		4
.L_31:
        /*0028*/ 	.byte	0x04, 0x17
        /*002a*/ 	.short	(.L_33 - .L_32)
.L_32:
        /*002c*/ 	.word	0x00000000
        /*0030*/ 	.short	0x0000
        /*0032*/ 	.short	0x0000
        /*0034*/ 	.byte	0x00, 0xf5, 0x21, 0x00


	//----- nvinfo : EIATTR_SPARSE_MMA_MASK
	.align		4
.L_33:
        /*0038*/ 	.byte	0x03, 0x50
        /*003a*/ 	.short	0x0000


	//----- nvinfo : EIATTR_MAXREG_COUNT
	.align		4
        /*003c*/ 	.byte	0x03, 0x1b
        /*003e*/ 	.short	0x00ff


	//----- nvinfo : EIATTR_MERCURY_ISA_VERSION
	.align		4
        /*0040*/ 	.byte	0x03, 0x5f
        /*0042*/ 	.short	0x0101


	//----- nvinfo : EIATTR_VRC_CTA_INIT_COUNT
	.align		4
        /*0044*/ 	.byte	0x02, 0x4a
	.zero		1
	.zero		1


	//----- nvinfo : EIATTR_EXIT_INSTR_OFFSETS
	.align		4
        /*0048*/ 	.byte	0x04, 0x1c
        /*004a*/ 	.short	(.L_35 - .L_34)


	//   ....[0]....
.L_34:
        /*004c*/ 	.word	0x00000150


	//----- nvinfo : EIATTR_MAX_THREADS
	.align		4
.L_35:
        /*0050*/ 	.byte	0x04, 0x05
        /*0052*/ 	.short	(.L_37 - .L_36)
.L_36:
        /*0054*/ 	.word	0x00000020
        /*0058*/ 	.word	0x00000001
        /*005c*/ 	.word	0x00000001


	//----- nvinfo : EIATTR_CBANK_PARAM_SIZE
	.align		4
.L_37:
        /*0060*/ 	.byte	0x03, 0x19
        /*0062*/ 	.short	0x0018


	//----- nvinfo : EIATTR_PARAM_CBANK
	.align		4
        /*0064*/ 	.byte	0x04, 0x0a
        /*0066*/ 	.short	(.L_39 - .L_38)
	.align		4
.L_38:
        /*0068*/ 	.word	index@(.nv.constant0.default_function_kernel_3)
        /*006c*/ 	.short	0x0380
        /*006e*/ 	.short	0x0018


	//----- nvinfo : EIATTR_SW_WAR
	.align		4
.L_39:
        /*0070*/ 	.byte	0x04, 0x36
        /*0072*/ 	.short	(.L_41 - .L_40)
.L_40:
        /*0074*/ 	.word	0x00000008
.L_41:


//--------------------- .nv.info.default_function_kernel_2 --------------------------
	.section	.nv.info.default_function_kernel_2,"",@"SHT_CUDA_INFO"
	.sectionflags	@""
	.align	4


	//----- nvinfo : EIATTR_CUDA_API_VERSION
	.align		4
        /*0000*/ 	.byte	0x04, 0x37
        /*0002*/ 	.short	(.L_43 - .L_42)
.L_42:
        /*0004*/ 	.word	0x00000082


	//----- nvinfo : EIATTR_KPARAM_INFO
	.align		4
.L_43:
        /*0008*/ 	.byte	0x04, 0x17
        /*000a*/ 	.short	(.L_45 - .L_44)
.L_44:
        /*000c*/ 	.word	0x00000000
        /*0010*/ 	.short	0x0002
        /*0012*/ 	.short	0x0010
        /*0014*/ 	.byte	0x00, 0xf5, 0x21, 0x00


	//----- nvinfo : EIATTR_KPARAM_INFO
	.align		4
.L_45:
        /*0018*/ 	.byte	0x04, 0x17
        /*001a*/ 	.short	(.L_47 - .L_46)
.L_46:
        /*001c*/ 	.word	0x00000000
        /*0020*/ 	.short	0x0001
        /*0022*/ 	.short	0x0008
        /*0024*/ 	.byte	0x00, 0xf5, 0x21, 0x00


	//----- nvinfo : EIATTR_KPARAM_INFO
	.align		4
.L_47:
        /*0028*/ 	.byte	0x04, 0x17
        /*002a*/ 	.short	(.L_49 - .L_48)
.L_48:
        /*002c*/ 	.word	0x00000000
        /*0030*/ 	.short	0x0000
        /*0032*/ 	.short	0x0000
        /*0034*/ 	.byte	0x00, 0xf5, 0x21, 0x00


	//----- nvinfo : EIATTR_SPARSE_MMA_MASK
	.align		4
.L_49:
        /*0038*/ 	.byte	0x03, 0x50
        /*003a*/ 	.short	0x0000


	//----- nvinfo : EIATTR_MAXREG_COUNT
	.align		4
        /*003c*/ 	.byte	0x03, 0x1b
        /*003e*/ 	.short	0x00ff


	//----- nvinfo : EIATTR_MERCURY_ISA_VERSION
	.align		4
        /*0040*/ 	.byte	0x03, 0x5f
        /*0042*/ 	.short	0x0101


	//----- nvinfo : EIATTR_VRC_CTA_INIT_COUNT
	.align		4
        /*0044*/ 	.byte	0x02, 0x4a
	.zero		1
	.zero		1


	//----- nvinfo : EIATTR_EXIT_INSTR_OFFSETS
	.align		4
        /*0048*/ 	.byte	0x04, 0x1c
        /*004a*/ 	.short	(.L_51 - .L_50)


	//   ....[0]....
.L_50:
        /*004c*/ 	.word	0x000001d0


	//----- nvinfo : EIATTR_MAX_THREADS
	.align		4
.L_51:
        /*0050*/ 	.byte	0x04, 0x05
        /*0052*/ 	.short	(.L_53 - .L_52)
.L_52:
        /*0054*/ 	.word	0x00000020
        /*0058*/ 	.word	0x00000001
        /*005c*/ 	.word	0x00000001


	//----- nvinfo : EIATTR_CRS_STACK_SIZE
	.align		4
.L_53:
        /*0060*/ 	.byte	0x04, 0x1e
        /*0062*/ 	.short	(.L_55 - .L_54)
.L_54:
        /*0064*/ 	.word	0x00000000


	//----- nvinfo : EIATTR_CBANK_PARAM_SIZE
	.align		4
.L_55:
        /*0068*/ 	.byte	0x03, 0x19
        /*006a*/ 	.short	0x0018


	//----- nvinfo : EIATTR_PARAM_CBANK
	.align		4
        /*006c*/ 	.byte	0x04, 0x0a
        /*006e*/ 	.short	(.L_57 - .L_56)
	.align		4
.L_56:
        /*0070*/ 	.word	index@(.nv.constant0.default_function_kernel_2)
        /*0074*/ 	.short	0x0380
        /*0076*/ 	.short	0x0018


	//----- nvinfo : EIATTR_SW_WAR
	.align		4
.L_57:
        /*0078*/ 	.byte	0x04, 0x36
        /*007a*/ 	.short	(.L_59 - .L_58)
.L_58:
        /*007c*/ 	.word	0x00000008
.L_59:


//--------------------- .nv.info.default_function_kernel_1 --------------------------
	.section	.nv.info.default_function_kernel_1,"",@"SHT_CUDA_INFO"
	.sectionflags	@""
	.align	4


	//----- nvinfo : EIATTR_CUDA_API_VERSION
	.align		4
        /*0000*/ 	.byte	0x04, 0x37
        /*0002*/ 	.short	(.L_61 - .L_60)
.L_60:
        /*0004*/ 	.word	0x00000082


	//----- nvinfo : EIATTR_KPARAM_INFO
	.align		4
.L_61:
        /*0008*/ 	.byte	0x04, 0x17
        /*000a*/ 	.short	(.L_63 - .L_62)
.L_62:
        /*000c*/ 	.word	0x00000000
        /*0010*/ 	.short	0x0002
        /*0012*/ 	.short	0x0010
        /*0014*/ 	.byte	0x00, 0xf5, 0x21, 0x00


	//----- nvinfo : EIATTR_KPARAM_INFO
	.align		4
.L_63:
        /*0018*/ 	.byte	0x04, 0x17
        /*001a*/ 	.short	(.L_65 - .L_64)
.L_64:
        /*001c*/ 	.word	0x00000000
        /*0020*/ 	.short	0x0001
        /*0022*/ 	.short	0x0008
        /*0024*/ 	.byte	0x00, 0xf5, 0x21, 0x00


	//----- nvinfo : EIATTR_KPARAM_INFO
	.align		4
.L_65:
        /*0028*/ 	.byte	0x04, 0x17
        /*002a*/ 	.short	(.L_67 - .L_66)
.L_66:
        /*002c*/ 	.word	0x00000000
        /*0030*/ 	.short	0x0000
        /*0032*/ 	.short	0x0000
        /*0034*/ 	.byte	0x00, 0xf5, 0x21, 0x00


	//----- nvinfo : EIATTR_SPARSE_MMA_MASK
	.align		4
.L_67:
        /*0038*/ 	.byte	0x03, 0x50
        /*003a*/ 	.short	0x0000


	//----- nvinfo : EIATTR_MAXREG_COUNT
	.align		4
        /*003c*/ 	.byte	0x03, 0x1b
        /*003e*/ 	.short	0x00ff


	//----- nvinfo : EIATTR_MERCURY_ISA_VERSION
	.align		4
        /*0040*/ 	.byte	0x03, 0x5f
        /*0042*/ 	.short	0x0101


	//----- nvinfo : EIATTR_VRC_CTA_INIT_COUNT
	.align		4
        /*0044*/ 	.byte	0x02, 0x4a
	.zero		1
	.zero		1


	//----- nvinfo : EIATTR_EXIT_INSTR_OFFSETS
	.align		4
        /*0048*/ 	.byte	0x04, 0x1c
        /*004a*/ 	.short	(.L_69 - .L_68)


	//   ....[0]....
.L_68:
        /*004c*/ 	.word	0x00000a00


	//----- nvinfo : EIATTR_MAX_THREADS
	.align		4
.L_69:
        /*0050*/ 	.byte	0x04, 0x05
        /*0052*/ 	.short	(.L_71 - .L_70)
.L_70:
        /*0054*/ 	.word	0x00000020
        /*0058*/ 	.word	0x00000001
        /*005c*/ 	.word	0x00000001


	//----- nvinfo : EIATTR_CRS_STACK_SIZE
	.align		4
.L_71:
        /*0060*/ 	.byte	0x04, 0x1e
        /*0062*/ 	.short	(.L_73 - .L_72)
.L_72:
        /*0064*/ 	.word	0x00000000


	//----- nvinfo : EIATTR_CBANK_PARAM_SIZE
	.align		4
.L_73:
        /*0068*/ 	.byte	0x03, 0x19
        /*006a*/ 	.short	0x0018


	//----- nvinfo : EIATTR_PARAM_CBANK
	.align		4
        /*006c*/ 	.byte	0x04, 0x0a
        /*006e*/ 	.short	(.L_75 - .L_74)
	.align		4
.L_74:
        /*0070*/ 	.word	index@(.nv.constant0.default_function_kernel_1)
        /*0074*/ 	.short	0x0380
        /*0076*/ 	.short	0x0018


	//----- nvinfo : EIATTR_SW_WAR
	.align		4
.L_75:
        /*0078*/ 	.byte	0x04, 0x36
        /*007a*/ 	.short	(.L_77 - .L_76)
.L_76:
        /*007c*/ 	.word	0x00000008
.L_77:


//--------------------- .nv.info.default_function_kernel --------------------------
	.section	.nv.info.default_function_kernel,"",@"SHT_CUDA_INFO"
	.sectionflags	@""
	.align	4


	//----- nvinfo : EIATTR_CUDA_API_VERSION
	.align		4
        /*0000*/ 	.byte	0x04, 0x37
        /*0002*/ 	.short	(.L_79 - .L_78)
.L_78:
        /*0004*/ 	.word	0x00000082


	//----- nvinfo : EIATTR_KPARAM_INFO
	.align		4
.L_79:
        /*0008*/ 	.byte	0x04, 0x17
        /*000a*/ 	.short	(.L_81 - .L_80)
.L_80:
        /*000c*/ 	.word	0x00000000
        /*0010*/ 	.short	0x0002
        /*0012*/ 	.short	0x0010
        /*0014*/ 	.byte	0x00, 0xf5, 0x21, 0x00


	//----- nvinfo : EIATTR_KPARAM_INFO
	.align		4
.L_81:
        /*0018*/ 	.byte	0x04, 0x17
        /*001a*/ 	.short	(.L_83 - .L_82)
.L_82:
        /*001c*/ 	.word	0x00000000
        /*0020*/ 	.short	0x0001
        /*0022*/ 	.short	0x0008
        /*0024*/ 	.byte	0x00, 0xf5, 0x21, 0x00


	//----- nvinfo : EIATTR_KPARAM_INFO
	.align		4
.L_83:
        /*0028*/ 	.byte	0x04, 0x17
        /*002a*/ 	.short	(.L_85 - .L_84)
.L_84:
        /*002c*/ 	.word	0x00000000
        /*0030*/ 	.short	0x0000
        /*0032*/ 	.short	0x0000
        /*0034*/ 	.byte	0x00, 0xf5, 0x21, 0x00


	//----- nvinfo : EIATTR_SPARSE_MMA_MASK
	.align		4
.L_85:
        /*0038*/ 	.byte	0x03, 0x50
        /*003a*/ 	.short	0x0000


	//----- nvinfo : EIATTR_MAXREG_COUNT
	.align		4
        /*003c*/ 	.byte	0x03, 0x1b
        /*003e*/ 	.short	0x00ff


	//----- nvinfo : EIATTR_MERCURY_ISA_VERSION
	.align		4
        /*0040*/ 	.byte	0x03, 0x5f
        /*0042*/ 	.short	0x0101


	//----- nvinfo : EIATTR_VRC_CTA_INIT_COUNT
	.align		4
        /*0044*/ 	.byte	0x02, 0x4a
	.zero		1
	.zero		1


	//----- nvinfo : EIATTR_EXIT_INSTR_OFFSETS
	.align		4
        /*0048*/ 	.byte	0x04, 0x1c
        /*004a*/ 	.short	(.L_87 - .L_86)


	//   ....[0]....
.L_86:
        /*004c*/ 	.word	0x00000580


	//----- nvinfo : EIATTR_MAX_THREADS
	.align		4
.L_87:
        /*0050*/ 	.byte	0x04, 0x05
        /*0052*/ 	.short	(.L_89 - .L_88)
.L_88:
        /*0054*/ 	.word	0x00000004
        /*0058*/ 	.word	0x00000001
        /*005c*/ 	.word	0x00000001


	//----- nvinfo : EIATTR_CRS_STACK_SIZE
	.align		4
.L_89:
        /*0060*/ 	.byte	0x04, 0x1e
        /*0062*/ 	.short	(.L_91 - .L_90)
.L_90:
        /*0064*/ 	.word	0x00000000


	//----- nvinfo : EIATTR_CBANK_PARAM_SIZE
	.align		4
.L_91:
        /*0068*/ 	.byte	0x03, 0x19
        /*006a*/ 	.short	0x0018


	//----- nvinfo : EIATTR_PARAM_CBANK
	.align		4
        /*006c*/ 	.byte	0x04, 0x0a
        /*006e*/ 	.short	(.L_93 - .L_92)
	.align		4
.L_92:
        /*0070*/ 	.word	index@(.nv.constant0.default_function_kernel)
        /*0074*/ 	.short	0x0380
        /*0076*/ 	.short	0x0018


	//----- nvinfo : EIATTR_SW_WAR
	.align		4
.L_93:
        /*0078*/ 	.byte	0x04, 0x36
        /*007a*/ 	.short	(.L_95 - .L_94)
.L_94:
        /*007c*/ 	.word	0x00000008
.L_95:


//--------------------- .nv.callgraph             --------------------------
	.section	.nv.callgraph,"",@"SHT_CUDA_CALLGRAPH"
	.align	4
	.sectionentsize	8
	.align		4
        /*0000*/ 	.word	0x00000000
	.align		4
        /*0004*/ 	.word	0xffffffff
	.align		4
        /*0008*/ 	.word	0x00000000
	.align		4
        /*000c*/ 	.word	0xfffffffe
	.align		4
        /*0010*/ 	.word	0x00000000
	.align		4
        /*0014*/ 	.word	0xfffffffd
	.align		4
        /*0018*/ 	.word	0x00000000
	.align		4
        /*001c*/ 	.word	0xfffffffc


//--------------------- .text.default_function_kernel_3 --------------------------
	.section	.text.default_function_kernel_3,"ax",@progbits
	.align	128
        .global         default_function_kernel_3
        .type           default_function_kernel_3,@function
        .size           default_function_kernel_3,(.L_x_42 - default_function_kernel_3)
        .other          default_function_kernel_3,@"STO_CUDA_ENTRY STV_DEFAULT"
default_function_kernel_3:
.text.default_function_kernel_3:
[----:B------:R-:W-:Y:S01]  /*0000*/  LDC R1, c[0x0][0x37c] ;  /* 0x0000df00ff017b82 */ /* 0x000fe20000000800 */
[----:B------:R-:W0:Y:S07]  /*0010*/  S2R R9, SR_TID.X ;  /* 0x0000000000097919 */ /* 0x000e2e0000002100 */
[----:B------:R-:W1:Y:S01]  /*0020*/  S2UR UR4, SR_CTAID.X ;  /* 0x00000000000479c3 */ /* 0x000e620000002500 */
[----:B------:R-:W2:Y:S07]  /*0030*/  LDCU.64 UR6, c[0x0][0x358] ;  /* 0x00006b00ff0677ac */ /* 0x000eae0008000a00 */
[----:B------:R-:W3:Y:S08]  /*0040*/  LDC.64 R2, c[0x0][0x388] ;  /* 0x0000e200ff027b82 */ /* 0x000ef00000000a00 */
[----:B------:R-:W4:Y:S01]  /*0050*/  LDC.64 R4, c[0x0][0x390] ;  /* 0x0000e400ff047b82 */ /* 0x000f220000000a00 */
[----:B-1----:R-:W-:-:S07]  /*0060*/  USHF.L.U32 UR4, UR4, 0x5, URZ ;  /* 0x0000000504047899 */ /* 0x002fce00080006ff */
[----:B------:R-:W1:Y:S01]  /*0070*/  LDC.64 R6, c[0x0][0x380] ;  /* 0x0000e000ff067b82 */ /* 0x000e620000000a00 */
[----:B0-----:R-:W-:-:S05]  /*0080*/  LOP3.LUT R9, R9, UR4, RZ, 0xfc, !PT ;  /* 0x0000000409097c12 */ /* 0x001fca000f8efcff */
[----:B---3--:R-:W-:-:S04]  /*0090*/  IMAD.WIDE.U32 R2, R9, 0x4, R2 ;  /* 0x0000000409027825 */ /* 0x008fc800078e0002 */
[C---:B----4-:R-:W-:Y:S02]  /*00a0*/  IMAD.WIDE.U32 R4, R9.reuse, 0x4, R4 ;  /* 0x0000000409047825 */ /* 0x050fe400078e0004 */
[----:B--2---:R-:W2:Y:S04]  /*00b0*/  LDG.E.CONSTANT R2, desc[UR6][R2.64] ;  /* 0x0000000602027981 */ /* 0x004ea8000c1e9900 */
[----:B------:R-:W2:Y:S01]  /*00c0*/  LDG.E.CONSTANT R5, desc[UR6][R4.64] ;  /* 0x0000000604057981 */ /* 0x000ea2000c1e9900 */
[----:B-1----:R-:W-:-:S04]  /*00d0*/  IMAD.WIDE.U32 R6, R9, 0x4, R6 ;  /* 0x0000000409067825 */ /* 0x002fc800078e0006 */
[----:B--2---:R-:W-:-:S04]  /*00e0*/  FADD R0, R2, -R5 ;  /* 0x8000000502007221 */ /* 0x004fc80000000000 */
[----:B------:R-:W-:-:S05]  /*00f0*/  FMUL R0, R0, 1.4426950216293334961 ;  /* 0x3fb8aa3b00007820 */ /* 0x000fca0000400000 */
[----:B------:R-:W-:-:S13]  /*0100*/  FSETP.GEU.AND P0, PT, R0, -126, PT ;  /* 0xc2fc00000000780b */ /* 0x000fda0003f0e000 */
[----:B------:R-:W-:-:S04]  /*0110*/  @!P0 FMUL R0, R0, 0.5 ;  /* 0x3f00000000008820 */ /* 0x000fc80000400000 */
[----:B------:R-:W0:Y:S02]  /*0120*/  MUFU.EX2 R11, R0 ;  /* 0x00000000000b7308 */ /* 0x000e240000000800 */
[----:B0-----:R-:W-:-:S05]  /*0130*/  @!P0 FMUL R11, R11, R11 ;  /* 0x0000000b0b0b8220 */ /* 0x001fca0000400000 */
[----:B------:R-:W-:Y:S01]  /*0140*/  STG.E desc[UR6][R6.64], R11 ;  /* 0x0000000b06007986 */ /* 0x000fe2000c101906 */
[----:B------:R-:W-:Y:S05]  /*0150*/  EXIT ;  /* 0x000000000000794d */ /* 0x000fea0003800000 */
.L_x_0:
[----:B------:R-:W-:-:S00]  /*0160*/  BRA `(.L_x_0) ;  /* 0xfffffffc00fc7947 */ /* 0x000fc0000383ffff */
[----:B------:R-:W-:-:S00]  /*0170*/  NOP ;  /* 0x0000000000007918 */ /* 0x000fc00000000000 */
        /* <DEDUP_REMOVED lines=8> */
.L_x_42:


//--------------------- .text.default_function_kernel_2 --------------------------
	.section	.text.default_function_kernel_2,"ax",@progbits
	.align	128
        .global         default_function_kernel_2
        .type           default_function_kernel_2,@function
        .size           default_function_kernel_2,(.L_x_41 - default_function_kernel_2)
        .other          default_function_kernel_2,@"STO_CUDA_ENTRY STV_DEFAULT"
default_function_kernel_2:
.text.default_function_kernel_2:
[----:B------:R-:W-:Y:S01]  /*0000*/  LDC R1, c[0x0][0x37c] ;  /* 0x0000df00ff017b82 */ /* 0x000fe20000000800 */
[----:B------:R-:W0:Y:S07]  /*0010*/  S2R R2, SR_TID.X ;  /* 0x0000000000027919 */ /* 0x000e2e0000002100 */
[----:B------:R-:W1:Y:S01]  /*0020*/  S2UR UR4, SR_CTAID.X ;  /* 0x00000000000479c3 */ /* 0x000e620000002500 */
[----:B------:R-:W2:Y:S07]  /*0030*/  LDCU.64 UR6, c[0x0][0x358] ;  /* 0x00006b00ff0677ac */ /* 0x000eae0008000a00 */
[----:B------:R-:W3:Y:S08]  /*0040*/  LDC.64 R4, c[0x0][0x388] ;  /* 0x0000e200ff047b82 */ /* 0x000ef00000000a00 */
[----:B------:R-:W4:Y:S01]  /*0050*/  LDC.64 R6, c[0x0][0x390] ;  /* 0x0000e400ff067b82 */ /* 0x000f220000000a00 */
[----:B-1----:R-:W-:-:S06]  /*0060*/  USHF.L.U32 UR4, UR4, 0x5, URZ ;  /* 0x0000000504047899 */ /* 0x002fcc00080006ff */
[----:B0-----:R-:W-:-:S05]  /*0070*/  LOP3.LUT R2, R2, UR4, RZ, 0xfc, !PT ;  /* 0x0000000402027c12 */ /* 0x001fca000f8efcff */
[----:B---3--:R-:W-:-:S05]  /*0080*/  IMAD.WIDE.U32 R4, R2, 0x4, R4 ;  /* 0x0000000402047825 */ /* 0x008fca00078e0004 */
[----:B--2---:R-:W2:Y:S01]  /*0090*/  LDG.E.CONSTANT R3, desc[UR6][R4.64] ;  /* 0x0000000604037981 */ /* 0x004ea2000c1e9900 */
[----:B----4-:R-:W-:-:S05]  /*00a0*/  IMAD.WIDE.U32 R6, R2, 0x4, R6 ;  /* 0x0000000402067825 */ /* 0x010fca00078e0006 */
[----:B------:R-:W3:Y:S01]  /*00b0*/  LDG.E.CONSTANT R0, desc[UR6][R6.64] ;  /* 0x0000000606007981 */ /* 0x000ee2000c1e9900 */
[----:B------:R-:W-:Y:S01]  /*00c0*/  BSSY.RECONVERGENT B0, `(.L_x_1) ;  /* 0x000000d000007945 */ /* 0x000fe20003800200 */
[----:B--2---:R-:W0:Y:S01]  /*00d0*/  MUFU.RCP R8, R3 ;  /* 0x0000000300087308 */ /* 0x004e220000001000 */
[----:B---3--:R-:W-:-:S07]  /*00e0*/  FADD R0, R3, -R0 ;  /* 0x8000000003007221 */ /* 0x008fce0000000000 */
[----:B------:R-:W1:Y:S01]  /*00f0*/  FCHK P0, R0, R3 ;  /* 0x0000000300007302 */ /* 0x000e620000000000 */
[----:B0-----:R-:W-:-:S04]  /*0100*/  FFMA R9, -R3, R8, 1 ;  /* 0x3f80000003097423 */ /* 0x001fc80000000108 */
[----:B------:R-:W-:-:S04]  /*0110*/  FFMA R9, R8, R9, R8 ;  /* 0x0000000908097223 */ /* 0x000fc80000000008 */
[----:B------:R-:W-:-:S04]  /*0120*/  FFMA R8, R0, R9, RZ ;  /* 0x0000000900087223 */ /* 0x000fc800000000ff */
[----:B------:R-:W-:-:S04]  /*0130*/  FFMA R10, -R3, R8, R0 ;  /* 0x00000008030a7223 */ /* 0x000fc80000000100 */
[----:B------:R-:W-:Y:S01]  /*0140*/  FFMA R9, R9, R10, R8 ;  /* 0x0000000a09097223 */ /* 0x000fe20000000008 */
[----:B-1----:R-:W-:Y:S06]  /*0150*/  @!P0 BRA `(.L_x_2) ;  /* 0x00000000000c8947 */ /* 0x002fec0003800000 */
[----:B------:R-:W-:-:S07]  /*0160*/  MOV R11, 0x180 ;  /* 0x00000180000b7802 */ /* 0x000fce0000000f00 */
[----:B------:R-:W-:Y:S05]  /*0170*/  CALL.REL.NOINC `($__internal_0_$__cuda_sm3x_div_rn_noftz_f32_slowpath) ;  /* 0x0000000000187944 */ /* 0x000fea0003c00000 */
[----:B------:R-:W-:-:S07]  /*0180*/  IMAD.MOV.U32 R9, RZ, RZ, R3 ;  /* 0x000000ffff097224 */ /* 0x000fce00078e0003 */
.L_x_2:
[----:B------:R-:W-:Y:S05]  /*0190*/  BSYNC.RECONVERGENT B0 ;  /* 0x0000000000007941 */ /* 0x000fea0003800200 */
.L_x_1:
[----:B------:R-:W0:Y:S02]  /*01a0*/  LDC.64 R4, c[0x0][0x380] ;  /* 0x0000e000ff047b82 */ /* 0x000e240000000a00 */
[----:B0-----:R-:W-:-:S05]  /*01b0*/  IMAD.WIDE.U32 R2, R2, 0x4, R4 ;  /* 0x0000000402027825 */ /* 0x001fca00078e0004 */
[----:B------:R-:W-:Y:S01]  /*01c0*/  STG.E desc[UR6][R2.64], R9 ;  /* 0x0000000902007986 */ /* 0x000fe2000c101906 */
[----:B------:R-:W-:Y:S05]  /*01d0*/  EXIT ;  /* 0x000000000000794d */ /* 0x000fea0003800000 */
        .weak           $__internal_0_$__cuda_sm3x_div_rn_noftz_f32_slowpath
        .type           $__internal_0_$__cuda_sm3x_div_rn_noftz_f32_slowpath,@function
        .size           $__internal_0_$__cuda_sm3x_div_rn_noftz_f32_slowpath,(.L_x_41 - $__internal_0_$__cuda_sm3x_div_rn_noftz_f32_slowpath)
$__internal_0_$__cuda_sm3x_div_rn_noftz_f32_slowpath:
[--C-:B------:R-:W-:Y:S01]  /*01e0*/  SHF.R.U32.HI R5, RZ, 0x17, R3.reuse ;  /* 0x00000017ff057819 */ /* 0x100fe20000011603 */
[----:B------:R-:W-:Y:S01]  /*01f0*/  BSSY.RECONVERGENT B1, `(.L_x_3) ;  /* 0x0000064000017945 */ /* 0x000fe20003800200 */
[--C-:B------:R-:W-:Y:S01]  /*0200*/  SHF.R.U32.HI R4, RZ, 0x17, R0.reuse ;  /* 0x00000017ff047819 */ /* 0x100fe20000011600 */
[----:B------:R-:W-:Y:S01]  /*0210*/  IMAD.MOV.U32 R6, RZ, RZ, R0 ;  /* 0x000000ffff067224 */ /* 0x000fe200078e0000 */
[----:B------:R-:W-:Y:S01]  /*0220*/  LOP3.LUT R5, R5, 0xff, RZ, 0xc0, !PT ;  /* 0x000000ff05057812 */ /* 0x000fe200078ec0ff */
[----:B------:R-:W-:Y:S01]  /*0230*/  IMAD.MOV.U32 R7, RZ, RZ, R3 ;  /* 0x000000ffff077224 */ /* 0x000fe200078e0003 */
[----:B------:R-:W-:-:S03]  /*0240*/  LOP3.LUT R4, R4, 0xff, RZ, 0xc0, !PT ;  /* 0x000000ff04047812 */ /* 0x000fc600078ec0ff */
[----:B------:R-:W-:Y:S02]  /*0250*/  VIADD R10, R5, 0xffffffff ;  /* 0xffffffff050a7836 */ /* 0x000fe40000000000 */
[----:B------:R-:W-:-:S03]  /*0260*/  VIADD R9, R4, 0xffffffff ;  /* 0xffffffff04097836 */ /* 0x000fc60000000000 */
[----:B------:R-:W-:-:S04]  /*0270*/  ISETP.GT.U32.AND P0, PT, R10, 0xfd, PT ;  /* 0x000000fd0a00780c */ /* 0x000fc80003f04070 */
[----:B------:R-:W-:-:S13]  /*0280*/  ISETP.GT.U32.OR P0, PT, R9, 0xfd, P0 ;  /* 0x000000fd0900780c */ /* 0x000fda0000704470 */
[----:B------:R-:W-:Y:S01]  /*0290*/  @!P0 IMAD.MOV.U32 R8, RZ, RZ, RZ ;  /* 0x000000ffff088224 */ /* 0x000fe200078e00ff */
[----:B------:R-:W-:Y:S06]  /*02a0*/  @!P0 BRA `(.L_x_4) ;  /* 0x00000000005c8947 */ /* 0x000fec0003800000 */
[----:B------:R-:W-:Y:S02]  /*02b0*/  FSETP.GTU.FTZ.AND P0, PT, |R0|, +INF , PT ;  /* 0x7f8000000000780b */ /* 0x000fe40003f1c200 */
[----:B------:R-:W-:-:S04]  /*02c0*/  FSETP.GTU.FTZ.AND P1, PT, |R3|, +INF , PT ;  /* 0x7f8000000300780b */ /* 0x000fc80003f3c200 */
[----:B------:R-:W-:-:S13]  /*02d0*/  PLOP3.LUT P0, PT, P0, P1, PT, 0xf8, 0x8f ;  /* 0x00000000008f781c */ /* 0x000fda0000703f70 */
[----:B------:R-:W-:Y:S05]  /*02e0*/  @P0 BRA `(.L_x_5) ;  /* 0x00000004004c0947 */ /* 0x000fea0003800000 */
[----:B------:R-:W-:-:S13]  /*02f0*/  LOP3.LUT P0, RZ, R7, 0x7fffffff, R6, 0xc8, !PT ;  /* 0x7fffffff07ff7812 */ /* 0x000fda000780c806 */
[----:B------:R-:W-:Y:S05]  /*0300*/  @!P0 BRA `(.L_x_6) ;  /* 0x00000004003c8947 */ /* 0x000fea0003800000 */
[C---:B------:R-:W-:Y:S02]  /*0310*/  FSETP.NEU.FTZ.AND P2, PT, |R0|.reuse, +INF , PT ;  /* 0x7f8000000000780b */ /* 0x040fe40003f5d200 */
[----:B------:R-:W-:Y:S02]  /*0320*/  FSETP.NEU.FTZ.AND P1, PT, |R3|, +INF , PT ;  /* 0x7f8000000300780b */ /* 0x000fe40003f3d200 */
[----:B------:R-:W-:-:S11]  /*0330*/  FSETP.NEU.FTZ.AND P0, PT, |R0|, +INF , PT ;  /* 0x7f8000000000780b */ /* 0x000fd60003f1d200 */
[----:B------:R-:W-:Y:S05]  /*0340*/  @!P1 BRA !P2, `(.L_x_6) ;  /* 0x00000004002c9947 */ /* 0x000fea0005000000 */
[----:B------:R-:W-:-:S04]  /*0350*/  LOP3.LUT P2, RZ, R6, 0x7fffffff, RZ, 0xc0, !PT ;  /* 0x7fffffff06ff7812 */ /* 0x000fc8000784c0ff */
[----:B------:R-:W-:-:S13]  /*0360*/  PLOP3.LUT P1, PT, P1, P2, PT, 0x2f, 0xf2 ;  /* 0x0000000000f2781c */ /* 0x000fda0000f24577 */
[----:B------:R-:W-:Y:S05]  /*0370*/  @P1 BRA `(.L_x_7) ;  /* 0x0000000400181947 */ /* 0x000fea0003800000 */
[----:B------:R-:W-:-:S04]  /*0380*/  LOP3.LUT P1, RZ, R7, 0x7fffffff, RZ, 0xc0, !PT ;  /* 0x7fffffff07ff7812 */ /* 0x000fc8000782c0ff */
[----:B------:R-:W-:-:S13]  /*0390*/  PLOP3.LUT P0, PT, P0, P1, PT, 0x2f, 0xf2 ;  /* 0x0000000000f2781c */ /* 0x000fda0000702577 */
[----:B------:R-:W-:Y:S05]  /*03a0*/  @P0 BRA `(.L_x_8) ;  /* 0x0000000400000947 */ /* 0x000fea0003800000 */
[----:B------:R-:W-:Y:S02]  /*03b0*/  ISETP.GE.AND P0, PT, R9, RZ, PT ;  /* 0x000000ff0900720c */ /* 0x000fe40003f06270 */
[----:B------:R-:W-:-:S11]  /*03c0*/  ISETP.GE.AND P1, PT, R10, RZ, PT ;  /* 0x000000ff0a00720c */ /* 0x000fd60003f26270 */
[----:B------:R-:W-:Y:S02]  /*03d0*/  @P0 IMAD.MOV.U32 R8, RZ, RZ, RZ ;  /* 0x000000ffff080224 */ /* 0x000fe400078e00ff */
[----:B------:R-:W-:Y:S01]  /*03e0*/  @!P0 FFMA R6, R0, 1.84467440737095516160e+19, RZ ;  /* 0x5f80000000068823 */ /* 0x000fe200000000ff */
[----:B------:R-:W-:Y:S02]  /*03f0*/  @!P0 IMAD.MOV.U32 R8, RZ, RZ, -0x40 ;  /* 0xffffffc0ff088424 */ /* 0x000fe400078e00ff */
[----:B------:R-:W-:Y:S02]  /*0400*/  @!P1 FFMA R7, R3, 1.84467440737095516160e+19, RZ ;  /* 0x5f80000003079823 */ /* 0x000fe400000000ff */
[----:B------:R-:W-:-:S07]  /*0410*/  @!P1 VIADD R8, R8, 0x40 ;  /* 0x0000004008089836 */ /* 0x000fce0000000000 */
.L_x_4:
[----:B------:R-:W-:Y:S01]  /*0420*/  LEA R0, R5, 0xc0800000, 0x17 ;  /* 0xc080000005007811 */ /* 0x000fe200078eb8ff */
[----:B------:R-:W-:Y:S01]  /*0430*/  VIADD R4, R4, 0xffffff81 ;  /* 0xffffff8104047836 */ /* 0x000fe20000000000 */
[----:B------:R-:W-:Y:S03]  /*0440*/  BSSY.RECONVERGENT B2, `(.L_x_9) ;  /* 0x0000035000027945 */ /* 0x000fe60003800200 */
[----:B------:R-:W-:Y:S01]  /*0450*/  IMAD.IADD R7, R7, 0x1, -R0 ;  /* 0x0000000107077824 */ /* 0x000fe200078e0a00 */
[C---:B------:R-:W-:Y:S01]  /*0460*/  IADD3 R5, PT, PT, R4.reuse, 0x7f, -R5 ;  /* 0x0000007f04057810 */ /* 0x040fe20007ffe805 */
[----:B------:R-:W-:Y:S02]  /*0470*/  IMAD R0, R4, -0x800000, R6 ;  /* 0xff80000004007824 */ /* 0x000fe400078e0206 */
[----:B------:R-:W0:Y:S01]  /*0480*/  MUFU.RCP R3, R7 ;  /* 0x0000000700037308 */ /* 0x000e220000001000 */
[----:B------:R-:W-:Y:S01]  /*0490*/  FADD.FTZ R9, -R7, -RZ ;  /* 0x800000ff07097221 */ /* 0x000fe20000010100 */
[----:B------:R-:W-:-:S03]  /*04a0*/  IMAD.IADD R5, R5, 0x1, R8 ;  /* 0x0000000105057824 */ /* 0x000fc600078e0208 */
[----:B0-----:R-:W-:-:S04]  /*04b0*/  FFMA R10, R3, R9, 1 ;  /* 0x3f800000030a7423 */ /* 0x001fc80000000009 */
[----:B------:R-:W-:-:S04]  /*04c0*/  FFMA R10, R3, R10, R3 ;  /* 0x0000000a030a7223 */ /* 0x000fc80000000003 */
[----:B------:R-:W-:-:S04]  /*04d0*/  FFMA R3, R0, R10, RZ ;  /* 0x0000000a00037223 */ /* 0x000fc800000000ff */
[----:B------:R-:W-:-:S04]  /*04e0*/  FFMA R6, R9, R3, R0 ;  /* 0x0000000309067223 */ /* 0x000fc80000000000 */
[----:B------:R-:W-:-:S04]  /*04f0*/  FFMA R13, R10, R6, R3 ;  /* 0x000000060a0d7223 */ /* 0x000fc80000000003 */
[----:B------:R-:W-:-:S04]  /*0500*/  FFMA R6, R9, R13, R0 ;  /* 0x0000000d09067223 */ /* 0x000fc80000000000 */
[----:B------:R-:W-:-:S05]  /*0510*/  FFMA R3, R10, R6, R13 ;  /* 0x000000060a037223 */ /* 0x000fca000000000d */
[----:B------:R-:W-:-:S04]  /*0520*/  SHF.R.U32.HI R0, RZ, 0x17, R3 ;  /* 0x00000017ff007819 */ /* 0x000fc80000011603 */
[----:B------:R-:W-:-:S05]  /*0530*/  LOP3.LUT R0, R0, 0xff, RZ, 0xc0, !PT ;  /* 0x000000ff00007812 */ /* 0x000fca00078ec0ff */
[----:B------:R-:W-:-:S04]  /*0540*/  IMAD.IADD R8, R0, 0x1, R5 ;  /* 0x0000000100087824 */ /* 0x000fc800078e0205 */
[----:B------:R-:W-:-:S05]  /*0550*/  VIADD R0, R8, 0xffffffff ;  /* 0xffffffff08007836 */ /* 0x000fca0000000000 */
[----:B------:R-:W-:-:S13]  /*0560*/  ISETP.GE.U32.AND P0, PT, R0, 0xfe, PT ;  /* 0x000000fe0000780c */ /* 0x000fda0003f06070 */
[----:B------:R-:W-:Y:S05]  /*0570*/  @!P0 BRA `(.L_x_10) ;  /* 0x0000000000808947 */ /* 0x000fea0003800000 */
[----:B------:R-:W-:-:S13]  /*0580*/  ISETP.GT.AND P0, PT, R8, 0xfe, PT ;  /* 0x000000fe0800780c */ /* 0x000fda0003f04270 */
[----:B------:R-:W-:Y:S05]  /*0590*/  @P0 BRA `(.L_x_11) ;  /* 0x00000000006c0947 */ /* 0x000fea0003800000 */
[----:B------:R-:W-:-:S13]  /*05a0*/  ISETP.GE.AND P0, PT, R8, 0x1, PT ;  /* 0x000000010800780c */ /* 0x000fda0003f06270 */
[----:B------:R-:W-:Y:S05]  /*05b0*/  @P0 BRA `(.L_x_12) ;  /* 0x0000000000740947 */ /* 0x000fea0003800000 */
[----:B------:R-:W-:Y:S02]  /*05c0*/  ISETP.GE.AND P0, PT, R8, -0x18, PT ;  /* 0xffffffe80800780c */ /* 0x000fe40003f06270 */
[----:B------:R-:W-:-:S11]  /*05d0*/  LOP3.LUT R3, R3, 0x80000000, RZ, 0xc0, !PT ;  /* 0x8000000003037812 */ /* 0x000fd600078ec0ff */
[----:B------:R-:W-:Y:S05]  /*05e0*/  @!P0 BRA `(.L_x_12) ;  /* 0x0000000000688947 */ /* 0x000fea0003800000 */
[-CC-:B------:R-:W-:Y:S01]  /*05f0*/  FFMA.RZ R0, R10, R6.reuse, R13.reuse ;  /* 0x000000060a007223 */ /* 0x180fe2000000c00d */
[----:B------:R-:W-:Y:S02]  /*0600*/  VIADD R7, R8, 0x20 ;  /* 0x0000002008077836 */ /* 0x000fe40000000000 */
[-CC-:B------:R-:W-:Y:S01]  /*0610*/  FFMA.RM R5, R10, R6.reuse, R13.reuse ;  /* 0x000000060a057223 */ /* 0x180fe2000000400d */
[----:B------:R-:W-:Y:S02]  /*0620*/  ISETP.NE.AND P2, PT, R8, RZ, PT ;  /* 0x000000ff0800720c */ /* 0x000fe40003f45270 */
[----:B------:R-:W-:Y:S01]  /*0630*/  LOP3.LUT R4, R0, 0x7fffff, RZ, 0xc0, !PT ;  /* 0x007fffff00047812 */ /* 0x000fe200078ec0ff */
[----:B------:R-:W-:Y:S01]  /*0640*/  FFMA.RP R0, R10, R6, R13 ;  /* 0x000000060a007223 */ /* 0x000fe2000000800d */
[----:B------:R-:W-:Y:S01]  /*0650*/  IMAD.MOV R6, RZ, RZ, -R8 ;  /* 0x000000ffff067224 */ /* 0x000fe200078e0a08 */
[----:B------:R-:W-:Y:S02]  /*0660*/  ISETP.NE.AND P1, PT, R8, RZ, PT ;  /* 0x000000ff0800720c */ /* 0x000fe40003f25270 */
[----:B------:R-:W-:-:S02]  /*0670*/  LOP3.LUT R4, R4, 0x800000, RZ, 0xfc, !PT ;  /* 0x0080000004047812 */ /* 0x000fc400078efcff */
[----:B------:R-:W-:Y:S02]  /*0680*/  FSETP.NEU.FTZ.AND P0, PT, R0, R5, PT ;  /* 0x000000050000720b */ /* 0x000fe40003f1d000 */
[----:B------:R-:W-:Y:S02]  /*0690*/  SHF.L.U32 R7, R4, R7, RZ ;  /* 0x0000000704077219 */ /* 0x000fe400000006ff */
[----:B------:R-:W-:Y:S02]  /*06a0*/  SEL R5, R6, RZ, P2 ;  /* 0x000000ff06057207 */ /* 0x000fe40001000000 */
[----:B------:R-:W-:Y:S02]  /*06b0*/  ISETP.NE.AND P1, PT, R7, RZ, P1 ;  /* 0x000000ff0700720c */ /* 0x000fe40000f25270 */
[----:B------:R-:W-:Y:S02]  /*06c0*/  SHF.R.U32.HI R5, RZ, R5, R4 ;  /* 0x00000005ff057219 */ /* 0x000fe40000011604 */
[----:B------:R-:W-:-:S02]  /*06d0*/  PLOP3.LUT P0, PT, P0, P1, PT, 0xf8, 0x8f ;  /* 0x00000000008f781c */ /* 0x000fc40000703f70 */
[----:B------:R-:W-:Y:S02]  /*06e0*/  SHF.R.U32.HI R7, RZ, 0x1, R5 ;  /* 0x00000001ff077819 */ /* 0x000fe40000011605 */
[----:B------:R-:W-:-:S04]  /*06f0*/  SEL R0, RZ, 0x1, !P0 ;  /* 0x00000001ff007807 */ /* 0x000fc80004000000 */
[----:B------:R-:W-:-:S04]  /*0700*/  LOP3.LUT R0, R0, 0x1, R7, 0xf8, !PT ;  /* 0x0000000100007812 */ /* 0x000fc800078ef807 */
[----:B------:R-:W-:-:S05]  /*0710*/  LOP3.LUT R0, R0, R5, RZ, 0xc0, !PT ;  /* 0x0000000500007212 */ /* 0x000fca00078ec0ff */
[----:B------:R-:W-:-:S05]  /*0720*/  IMAD.IADD R0, R7, 0x1, R0 ;  /* 0x0000000107007824 */ /* 0x000fca00078e0200 */
[----:B------:R-:W-:Y:S01]  /*0730*/  LOP3.LUT R3, R0, R3, RZ, 0xfc, !PT ;  /* 0x0000000300037212 */ /* 0x000fe200078efcff */
[----:B------:R-:W-:Y:S06]  /*0740*/  BRA `(.L_x_12) ;  /* 0x0000000000107947 */ /* 0x000fec0003800000 */
.L_x_11:
[----:B------:R-:W-:-:S04]  /*0750*/  LOP3.LUT R3, R3, 0x80000000, RZ, 0xc0, !PT ;  /* 0x8000000003037812 */ /* 0x000fc800078ec0ff */
[----:B------:R-:W-:Y:S01]  /*0760*/  LOP3.LUT R3, R3, 0x7f800000, RZ, 0xfc, !PT ;  /* 0x7f80000003037812 */ /* 0x000fe200078efcff */
[----:B------:R-:W-:Y:S06]  /*0770*/  BRA `(.L_x_12) ;  /* 0x0000000000047947 */ /* 0x000fec0003800000 */
.L_x_10:
[----:B------:R-:W-:-:S07]  /*0780*/  IMAD R3, R5, 0x800000, R3 ;  /* 0x0080000005037824 */ /* 0x000fce00078e0203 */
.L_x_12:
[----:B------:R-:W-:Y:S05]  /*0790*/  BSYNC.RECONVERGENT B2 ;  /* 0x0000000000027941 */ /* 0x000fea0003800200 */
.L_x_9:
[----:B------:R-:W-:Y:S05]  /*07a0*/  BRA `(.L_x_13) ;  /* 0x0000000000207947 */ /* 0x000fea0003800000 */
.L_x_8:
[----:B------:R-:W-:-:S04]  /*07b0*/  LOP3.LUT R3, R7, 0x80000000, R6, 0x48, !PT ;  /* 0x8000000007037812 */ /* 0x000fc800078e4806 */
[----:B------:R-:W-:Y:S01]  /*07c0*/  LOP3.LUT R3, R3, 0x7f800000, RZ, 0xfc, !PT ;  /* 0x7f80000003037812 */ /* 0x000fe200078efcff */
[----:B------:R-:W-:Y:S06]  /*07d0*/  BRA `(.L_x_13) ;  /* 0x0000000000147947 */ /* 0x000fec0003800000 */
.L_x_7:
[----:B------:R-:W-:Y:S01]  /*07e0*/  LOP3.LUT R3, R7, 0x80000000, R6, 0x48, !PT ;  /* 0x8000000007037812 */ /* 0x000fe200078e4806 */
[----:B------:R-:W-:Y:S06]  /*07f0*/  BRA `(.L_x_13) ;  /* 0x00000000000c7947 */ /* 0x000fec0003800000 */
.L_x_6:
[----:B------:R-:W0:Y:S01]  /*0800*/  MUFU.RSQ R3, -QNAN ;  /* 0xffc0000000037908 */ /* 0x000e220000001400 */
[----:B------:R-:W-:Y:S05]  /*0810*/  BRA `(.L_x_13) ;  /* 0x0000000000047947 */ /* 0x000fea0003800000 */
.L_x_5:
[----:B------:R-:W-:-:S07]  /*0820*/  FADD.FTZ R3, R0, R3 ;  /* 0x0000000300037221 */ /* 0x000fce0000010000 */
.L_x_13:
[----:B------:R-:W-:Y:S05]  /*0830*/  BSYNC.RECONVERGENT B1 ;  /* 0x0000000000017941 */ /* 0x000fea0003800200 */
.L_x_3:
[----:B------:R-:W-:Y:S02]  /*0840*/  IMAD.MOV.U32 R4, RZ, RZ, R11 ;  /* 0x000000ffff047224 */ /* 0x000fe400078e000b */
[----:B------:R-:W-:-:S04]  /*0850*/  IMAD.MOV.U32 R5, RZ, RZ, 0x0 ;  /* 0x00000000ff057424 */ /* 0x000fc800078e00ff */
[----:B0-----:R-:W-:Y:S05]  /*0860*/  RET.REL.NODEC R4 `(default_function_kernel_2) ;  /* 0xfffffff404e47950 */ /* 0x001fea0003c3ffff */
.L_x_14:
        /* <DEDUP_REMOVED lines=9> */
.L_x_41:


//--------------------- .text.default_function_kernel_1 --------------------------
	.section	.text.default_function_kernel_1,"ax",@progbits
	.align	128
        .global         default_function_kernel_1
        .type           default_function_kernel_1,@function
        .size           default_function_kernel_1,(.L_x_44 - default_function_kernel_1)
        .other          default_function_kernel_1,@"STO_CUDA_ENTRY STV_DEFAULT"
default_function_kernel_1:
.text.default_function_kernel_1:
        /* <DEDUP_REMOVED lines=8> */
[----:B---3--:R-:W-:-:S04]  /*0080*/  IMAD.WIDE.U32 R2, R0, 0x4, R2 ;  /* 0x0000000400027825 */ /* 0x008fc800078e0002 */
[----:B----4-:R-:W-:Y:S02]  /*0090*/  IMAD.WIDE.U32 R4, R0, 0x4, R4 ;  /* 0x0000000400047825 */ /* 0x010fe400078e0004 */
[----:B--2---:R-:W2:Y:S04]  /*00a0*/  LDG.E.CONSTANT R2, desc[UR6][R2.64] ;  /* 0x0000000602027981 */ /* 0x004ea8000c1e9900 */
[----:B------:R-:W3:Y:S01]  /*00b0*/  LDG.E.CONSTANT R5, desc[UR6][R4.64] ;  /* 0x0000000604057981 */ /* 0x000ee2000c1e9900 */
[----:B------:R-:W-:Y:S01]  /*00c0*/  BSSY.RECONVERGENT B0, `(.L_x_15) ;  /* 0x0000044000007945 */ /* 0x000fe20003800200 */
[C---:B--2---:R-:W-:Y:S01]  /*00d0*/  FADD R11, |R2|.reuse, -RZ ;  /* 0x800000ff020b7221 */ /* 0x044fe20000000200 */
[----:B---3--:R-:W-:-:S03]  /*00e0*/  FSETP.GEU.AND P0, PT, |R2|, |R5|, PT ;  /* 0x400000050200720b */ /* 0x008fc60003f0e200 */
[----:B------:R-:W-:-:S10]  /*00f0*/  IMAD.MOV.U32 R7, RZ, RZ, R11 ;  /* 0x000000ffff077224 */ /* 0x000fd400078e000b */
[----:B------:R-:W-:Y:S05]  /*0100*/  @!P0 BRA `(.L_x_16) ;  /* 0x0000000000fc8947 */ /* 0x000fea0003800000 */
[----:B------:R-:W-:-:S05]  /*0110*/  FMUL R3, |R5|, 8388608 ;  /* 0x4b00000005037820 */ /* 0x000fca0000400200 */
[----:B------:R-:W-:-:S13]  /*0120*/  FSETP.GTU.AND P0, PT, |R2|, R3, PT ;  /* 0x000000030200720b */ /* 0x000fda0003f0c200 */
[----:B------:R-:W-:Y:S05]  /*0130*/  @P0 BRA `(.L_x_17) ;  /* 0x0000000000780947 */ /* 0x000fea0003800000 */
[C---:B------:R-:W-:Y:S01]  /*0140*/  FMUL R4, |R5|.reuse, 16777216 ;  /* 0x4b80000005047820 */ /* 0x040fe20000400200 */
[C---:B------:R-:W-:Y:S01]  /*0150*/  FSETP.GEU.AND P0, PT, |R5|.reuse, 1.175494350822287508e-38, PT ;  /* 0x008000000500780b */ /* 0x040fe20003f0e200 */
[----:B------:R-:W-:Y:S01]  /*0160*/  FMUL R3, |R2|, 16777216 ;  /* 0x4b80000002037820 */ /* 0x000fe20000400200 */
[----:B------:R-:W-:Y:S01]  /*0170*/  FADD R7, |R5|, -RZ ;  /* 0x800000ff05077221 */ /* 0x000fe20000000200 */
[----:B------:R-:W-:Y:S01]  /*0180*/  BSSY.RECONVERGENT B1, `(.L_x_18) ;  /* 0x0000017000017945 */ /* 0x000fe20003800200 */
[----:B------:R-:W-:Y:S02]  /*0190*/  FSEL R4, R4, |R5|, !P0 ;  /* 0x4000000504047208 */ /* 0x000fe40004000000 */
[----:B------:R-:W-:-:S04]  /*01a0*/  FSEL R3, R3, |R2|, !P0 ;  /* 0x4000000203037208 */ /* 0x000fc80004000000 */
[----:B------:R-:W0:Y:S02]  /*01b0*/  MUFU.RCP R4, R4 ;  /* 0x0000000400047308 */ /* 0x000e240000001000 */
[----:B0-----:R-:W-:-:S06]  /*01c0*/  FMUL R3, R4, R3 ;  /* 0x0000000304037220 */ /* 0x001fcc0000400000 */
[----:B------:R-:W0:Y:S02]  /*01d0*/  FRND.TRUNC R3, R3 ;  /* 0x0000000300037307 */ /* 0x000e24000020d000 */
[----:B0-----:R-:W-:-:S05]  /*01e0*/  FFMA R6, -|R5|, R3, |R2| ;  /* 0x0000000305067223 */ /* 0x001fca0000000702 */
[----:B------:R-:W-:-:S13]  /*01f0*/  ISETP.GE.U32.AND P0, PT, R6, R7, PT ;  /* 0x000000070600720c */ /* 0x000fda0003f06070 */
[----:B------:R-:W-:Y:S05]  /*0200*/  @!P0 BRA `(.L_x_19) ;  /* 0x0000000000388947 */ /* 0x000fea0003800000 */
[----:B------:R-:W-:-:S04]  /*0210*/  ISETP.GE.U32.AND P0, PT, R6, -0x7fffffff, PT ;  /* 0x800000010600780c */ /* 0x000fc80003f06070 */
[----:B------:R-:W-:-:S09]  /*0220*/  FSETP.GEU.OR P1, PT, R6, -|R5|, !P0 ;  /* 0xc00000050600720b */ /* 0x000fd2000472e400 */
[----:B------:R-:W-:-:S04]  /*0230*/  @P0 FADD R4, R3, -1 ;  /* 0xbf80000003040421 */ /* 0x000fc80000000000 */
[----:B------:R-:W-:-:S04]  /*0240*/  @!P1 FADD R4, R4, -1 ;  /* 0xbf80000004049421 */ /* 0x000fc80000000000 */
[----:B------:R-:W-:Y:S01]  /*0250*/  @P0 IMAD.MOV.U32 R3, RZ, RZ, R4 ;  /* 0x000000ffff030224 */ /* 0x000fe200078e0004 */
[----:B------:R-:W-:Y:S06]  /*0260*/  @P0 BRA `(.L_x_19) ;  /* 0x0000000000200947 */ /* 0x000fec0003800000 */
[----:B------:R-:W-:Y:S01]  /*0270*/  FADD R7, |R5|, |R5| ;  /* 0x4000000505077221 */ /* 0x000fe20000000200 */
[----:B------:R-:W-:-:S04]  /*0280*/  FADD R3, R3, 1 ;  /* 0x3f80000003037421 */ /* 0x000fc80000000000 */
[----:B------:R-:W-:-:S13]  /*0290*/  FSETP.GE.AND P0, PT, R6, R7, PT ;  /* 0x000000070600720b */ /* 0x000fda0003f06000 */
[----:B------:R-:W-:Y:S01]  /*02a0*/  @P0 FFMA R6, |R5|, -3, R6 ;  /* 0xc040000005060823 */ /* 0x000fe20000000206 */
[----:B------:R-:W-:-:S04]  /*02b0*/  @P0 FADD R4, R3, 1 ;  /* 0x3f80000003040421 */ /* 0x000fc80000000000 */
[----:B------:R-:W-:-:S13]  /*02c0*/  FSETP.GE.AND P1, PT, R6, RZ, P0 ;  /* 0x000000ff0600720b */ /* 0x000fda0000726000 */
[----:B------:R-:W-:-:S05]  /*02d0*/  @P1 FADD R4, R4, 1 ;  /* 0x3f80000004041421 */ /* 0x000fca0000000000 */
[----:B------:R-:W-:-:S07]  /*02e0*/  @P0 MOV R3, R4 ;  /* 0x0000000400030202 */ /* 0x000fce0000000f00 */
.L_x_19:
[----:B------:R-:W-:Y:S05]  /*02f0*/  BSYNC.RECONVERGENT B1 ;  /* 0x0000000000017941 */ /* 0x000fea0003800200 */
.L_x_18:
[----:B------:R-:W-:Y:S01]  /*0300*/  FFMA R7, -|R5|, R3, |R2| ;  /* 0x0000000305077223 */ /* 0x000fe20000000702 */
[----:B------:R-:W-:Y:S06]  /*0310*/  BRA `(.L_x_16) ;  /* 0x0000000000787947 */ /* 0x000fec0003800000 */
.L_x_17:
[----:B------:R-:W-:Y:S01]  /*0320*/  LOP3.LUT R4, R3, 0xff800000, RZ, 0xc0, !PT ;  /* 0xff80000003047812 */ /* 0x000fe200078ec0ff */
[----:B------:R-:W-:Y:S01]  /*0330*/  BSSY.RECONVERGENT B1, `(.L_x_20) ;  /* 0x000001a000017945 */ /* 0x000fe20003800200 */
[C---:B------:R-:W-:Y:S02]  /*0340*/  ISETP.GT.U32.AND P0, PT, R11.reuse, 0x7f7fffff, PT ;  /* 0x7f7fffff0b00780c */ /* 0x040fe40003f04070 */
[C---:B------:R-:W-:Y:S02]  /*0350*/  IADD3 R7, PT, PT, R11.reuse, 0xb800000, -R4 ;  /* 0x0b8000000b077810 */ /* 0x040fe40007ffe804 */
[----:B------:R-:W-:Y:S02]  /*0360*/  LOP3.LUT R6, R11, 0x7fffff, RZ, 0xc0, !PT ;  /* 0x007fffff0b067812 */ /* 0x000fe400078ec0ff */
[----:B------:R-:W-:Y:S02]  /*0370*/  LOP3.LUT P1, R7, R7, 0xff800000, RZ, 0xc0, !PT ;  /* 0xff80000007077812 */ /* 0x000fe4000782c0ff */
[----:B------:R-:W-:-:S02]  /*0380*/  FSETP.GT.AND P2, PT, |R5|, RZ, PT ;  /* 0x000000ff0500720b */ /* 0x000fc40003f44200 */
[----:B------:R-:W-:Y:S02]  /*0390*/  FSEL R4, R4, +QNAN , !P0 ;  /* 0x7fffffff04047808 */ /* 0x000fe40004000000 */
[----:B------:R-:W-:Y:S02]  /*03a0*/  LOP3.LUT R6, R6, 0x3f800000, RZ, 0xfc, !PT ;  /* 0x3f80000006067812 */ /* 0x000fe400078efcff */
[----:B------:R-:W-:-:S05]  /*03b0*/  FSEL R10, R4, +QNAN , P2 ;  /* 0x7fffffff040a7808 */ /* 0x000fca0001000000 */
[----:B------:R-:W-:Y:S05]  /*03c0*/  @!P1 BRA `(.L_x_21) ;  /* 0x0000000000409947 */ /* 0x000fea0003800000 */
[----:B------:R-:W-:-:S04]  /*03d0*/  LOP3.LUT R3, R3, 0x7fffff, RZ, 0xc0, !PT ;  /* 0x007fffff03037812 */ /* 0x000fc800078ec0ff */
[----:B------:R-:W-:-:S04]  /*03e0*/  LOP3.LUT R3, R3, 0x3f800000, RZ, 0xfc, !PT ;  /* 0x3f80000003037812 */ /* 0x000fc800078efcff */
[----:B------:R0:W1:Y:S03]  /*03f0*/  MUFU.RCP R4, R3 ;  /* 0x0000000300047308 */ /* 0x0000660000001000 */
.L_x_22:
[----:B------:R-:W-:-:S05]  /*0400*/  VIMNMX.U32 R5, PT, PT, R7, 0xb800000, PT ;  /* 0x0b80000007057848 */ /* 0x000fca0003fe0000 */
[----:B------:R-:W-:Y:S02]  /*0410*/  IMAD.IADD R6, R5, 0x1, R6 ;  /* 0x0000000105067824 */ /* 0x000fe400078e0206 */
[----:B------:R-:W-:Y:S02]  /*0420*/  IMAD.IADD R7, R7, 0x1, -R5 ;  /* 0x0000000107077824 */ /* 0x000fe400078e0a05 */
[----:B-1----:R-:W-:-:S03]  /*0430*/  FMUL R9, R4, R6 ;  /* 0x0000000604097220 */ /* 0x002fc60000400000 */
[----:B------:R-:W-:Y:S01]  /*0440*/  ISETP.NE.AND P1, PT, R7, RZ, PT ;  /* 0x000000ff0700720c */ /* 0x000fe20003f25270 */
[----:B------:R-:W-:-:S04]  /*0450*/  FFMA R8, -R3, R9, R6 ;  /* 0x0000000903087223 */ /* 0x000fc80000000106 */
[----:B------:R-:W-:-:S04]  /*0460*/  FFMA R9, R4, R8, R9 ;  /* 0x0000000804097223 */ /* 0x000fc80000000009 */
[----:B------:R-:W-:-:S04]  /*0470*/  FFMA R8, -R3, R9, R6 ;  /* 0x0000000903087223 */ /* 0x000fc80000000106 */
[----:B------:R-:W-:-:S06]  /*0480*/  FFMA.RZ R8, R4, R8, R9 ;  /* 0x0000000804087223 */ /* 0x000fcc000000c009 */
[----:B------:R-:W1:Y:S02]  /*0490*/  FRND.TRUNC R8, R8 ;  /* 0x0000000800087307 */ /* 0x000e64000020d000 */
[----:B-1----:R-:W-:-:S05]  /*04a0*/  FFMA R6, -R3, R8, R6 ;  /* 0x0000000803067223 */ /* 0x002fca0000000106 */
[----:B------:R-:W-:-:S13]  /*04b0*/  ISETP.NE.AND P0, PT, R6, RZ, PT ;  /* 0x000000ff0600720c */ /* 0x000fda0003f05270 */
[----:B------:R-:W-:Y:S05]  /*04c0*/  @P0 BRA P1, `(.L_x_22) ;  /* 0xfffffffc00cc0947 */ /* 0x000fea000083ffff */
.L_x_21:
[----:B------:R-:W-:Y:S05]  /*04d0*/  BSYNC.RECONVERGENT B1 ;  /* 0x0000000000017941 */ /* 0x000fea0003800200 */
.L_x_20:
[----:B------:R-:W-:-:S04]  /*04e0*/  FMUL R7, R6, 1.1920928955078125e-07 ;  /* 0x3400000006077820 */ /* 0x000fc80000400000 */
[----:B------:R-:W-:-:S07]  /*04f0*/  FMUL R7, R10, R7 ;  /* 0x000000070a077220 */ /* 0x000fce0000400000 */
.L_x_16:
[----:B------:R-:W-:Y:S05]  /*0500*/  BSYNC.RECONVERGENT B0 ;  /* 0x0000000000007941 */ /* 0x000fea0003800200 */
.L_x_15:
[C---:B------:R-:W-:Y:S01]  /*0510*/  FSETP.NAN.AND P0, PT, |R7|.reuse, |R7|, PT ;  /* 0x400000070700720b */ /* 0x040fe20003f08200 */
[----:B------:R-:W-:Y:S01]  /*0520*/  BSSY.RECONVERGENT B0, `(.L_x_23) ;  /* 0x0000047000007945 */ /* 0x000fe20003800200 */
[----:B------:R-:W-:-:S04]  /*0530*/  LOP3.LUT R4, R7, 0x80000000, R2, 0xb8, !PT ;  /* 0x8000000007047812 */ /* 0x000fc800078eb802 */
[----:B0-----:R-:W-:-:S05]  /*0540*/  FSEL R3, R7, R4, P0 ;  /* 0x0000000407037208 */ /* 0x001fca0000000000 */
[----:B------:R-:W-:-:S04]  /*0550*/  FADD R10, R2, R3 ;  /* 0x00000003020a7221 */ /* 0x000fc80000000000 */
[C---:B------:R-:W-:Y:S01]  /*0560*/  FADD R5, |R10|.reuse, -RZ ;  /* 0x800000ff0a057221 */ /* 0x040fe20000000200 */
[----:B------:R-:W-:-:S13]  /*0570*/  FSETP.GEU.AND P0, PT, |R10|, |R2|, PT ;  /* 0x400000020a00720b */ /* 0x000fda0003f0e200 */
[----:B------:R-:W-:Y:S05]  /*0580*/  @!P0 BRA `(.L_x_24) ;  /* 0x0000000400008947 */ /* 0x000fea0003800000 */
[----:B------:R-:W-:-:S05]  /*0590*/  FMUL R4, |R2|, 8388608 ;  /* 0x4b00000002047820 */ /* 0x000fca0000400200 */
[----:B------:R-:W-:-:S13]  /*05a0*/  FSETP.GTU.AND P0, PT, R5, R4, PT ;  /* 0x000000040500720b */ /* 0x000fda0003f0c000 */
[----:B------:R-:W-:Y:S05]  /*05b0*/  @P0 BRA `(.L_x_25) ;  /* 0x0000000000740947 */ /* 0x000fea0003800000 */
[C---:B------:R-:W-:Y:S01]  /*05c0*/  FMUL R3, |R2|.reuse, 16777216 ;  /* 0x4b80000002037820 */ /* 0x040fe20000400200 */
[----:B------:R-:W-:Y:S01]  /*05d0*/  FSETP.GEU.AND P0, PT, |R2|, 1.175494350822287508e-38, PT ;  /* 0x008000000200780b */ /* 0x000fe20003f0e200 */
[----:B------:R-:W-:Y:S01]  /*05e0*/  FMUL R4, R5, 16777216 ;  /* 0x4b80000005047820 */ /* 0x000fe20000400000 */
[----:B------:R-:W-:Y:S02]  /*05f0*/  BSSY.RECONVERGENT B1, `(.L_x_26) ;  /* 0x0000017000017945 */ /* 0x000fe40003800200 */
[----:B------:R-:W-:Y:S02]  /*0600*/  FSEL R3, R3, |R2|, !P0 ;  /* 0x4000000203037208 */ /* 0x000fe40004000000 */
[----:B------:R-:W-:-:S04]  /*0610*/  FSEL R4, R4, R5, !P0 ;  /* 0x0000000504047208 */ /* 0x000fc80004000000 */
[----:B------:R-:W0:Y:S02]  /*0620*/  MUFU.RCP R3, R3 ;  /* 0x0000000300037308 */ /* 0x000e240000001000 */
[----:B0-----:R-:W-:-:S06]  /*0630*/  FMUL R4, R3, R4 ;  /* 0x0000000403047220 */ /* 0x001fcc0000400000 */
[----:B------:R-:W0:Y:S02]  /*0640*/  FRND.TRUNC R4, R4 ;  /* 0x0000000400047307 */ /* 0x000e24000020d000 */
[----:B0-----:R-:W-:-:S05]  /*0650*/  FFMA R7, -|R2|, R4, R5 ;  /* 0x0000000402077223 */ /* 0x001fca0000000305 */
[----:B------:R-:W-:-:S13]  /*0660*/  ISETP.GE.U32.AND P0, PT, R7, R11, PT ;  /* 0x0000000b0700720c */ /* 0x000fda0003f06070 */
[----:B------:R-:W-:Y:S05]  /*0670*/  @!P0 BRA `(.L_x_27) ;  /* 0x0000000000388947 */ /* 0x000fea0003800000 */
[----:B------:R-:W-:-:S04]  /*0680*/  ISETP.GE.U32.AND P0, PT, R7, -0x7fffffff, PT ;  /* 0x800000010700780c */ /* 0x000fc80003f06070 */
[----:B------:R-:W-:-:S09]  /*0690*/  FSETP.GEU.OR P1, PT, R7, -|R2|, !P0 ;  /* 0xc00000020700720b */ /* 0x000fd2000472e400 */
[----:B------:R-:W-:-:S04]  /*06a0*/  @P0 FADD R3, R4, -1 ;  /* 0xbf80000004030421 */ /* 0x000fc80000000000 */
[----:B------:R-:W-:-:S05]  /*06b0*/  @!P1 FADD R3, R3, -1 ;  /* 0xbf80000003039421 */ /* 0x000fca0000000000 */
[----:B------:R-:W-:Y:S01]  /*06c0*/  @P0 MOV R4, R3 ;  /* 0x0000000300040202 */ /* 0x000fe20000000f00 */
[----:B------:R-:W-:Y:S06]  /*06d0*/  @P0 BRA `(.L_x_27) ;  /* 0x0000000000200947 */ /* 0x000fec0003800000 */
[----:B------:R-:W-:Y:S01]  /*06e0*/  FADD R3, |R2|, |R2| ;  /* 0x4000000202037221 */ /* 0x000fe20000000200 */
[----:B------:R-:W-:-:S04]  /*06f0*/  FADD R4, R4, 1 ;  /* 0x3f80000004047421 */ /* 0x000fc80000000000 */
[----:B------:R-:W-:-:S13]  /*0700*/  FSETP.GE.AND P0, PT, R7, R3, PT ;  /* 0x000000030700720b */ /* 0x000fda0003f06000 */
[----:B------:R-:W-:-:S05]  /*0710*/  @P0 FFMA R3, |R2|, -3, R7 ;  /* 0xc040000002030823 */ /* 0x000fca0000000207 */
[----:B------:R-:W-:Y:S01]  /*0720*/  FSETP.GE.AND P1, PT, R3, RZ, P0 ;  /* 0x000000ff0300720b */ /* 0x000fe20000726000 */
[----:B------:R-:W-:-:S12]  /*0730*/  @P0 FADD R3, R4, 1 ;  /* 0x3f80000004030421 */ /* 0x000fd80000000000 */
[----:B------:R-:W-:-:S04]  /*0740*/  @P1 FADD R3, R3, 1 ;  /* 0x3f80000003031421 */ /* 0x000fc80000000000 */
[----:B------:R-:W-:-:S07]  /*0750*/  @P0 IMAD.MOV.U32 R4, RZ, RZ, R3 ;  /* 0x000000ffff040224 */ /* 0x000fce00078e0003 */
.L_x_27:
[----:B------:R-:W-:Y:S05]  /*0760*/  BSYNC.RECONVERGENT B1 ;  /* 0x0000000000017941 */ /* 0x000fea0003800200 */
.L_x_26:
[----:B------:R-:W-:Y:S01]  /*0770*/  FFMA R5, -|R2|, R4, R5 ;  /* 0x0000000402057223 */ /* 0x000fe20000000305 */
[----:B------:R-:W-:Y:S06]  /*0780*/  BRA `(.L_x_24) ;  /* 0x0000000000807947 */ /* 0x000fec0003800000 */
.L_x_25:
[----:B------:R-:W-:Y:S01]  /*0790*/  LOP3.LUT R6, R4, 0xff800000, RZ, 0xc0, !PT ;  /* 0xff80000004067812 */ /* 0x000fe200078ec0ff */
[----:B------:R-:W-:Y:S01]  /*07a0*/  BSSY.RECONVERGENT B1, `(.L_x_28) ;  /* 0x000001c000017945 */ /* 0x000fe20003800200 */
[C---:B------:R-:W-:Y:S02]  /*07b0*/  ISETP.GT.U32.AND P0, PT, R5.reuse, 0x7f7fffff, PT ;  /* 0x7f7fffff0500780c */ /* 0x040fe40003f04070 */
[----:B------:R-:W-:Y:S01]  /*07c0*/  FSETP.GT.AND P2, PT, |R2|, RZ, PT ;  /* 0x000000ff0200720b */ /* 0x000fe20003f44200 */
[C---:B------:R-:W-:Y:S01]  /*07d0*/  IMAD.IADD R3, R5.reuse, 0x1, -R6 ;  /* 0x0000000105037824 */ /* 0x040fe200078e0a06 */
[----:B------:R-:W-:Y:S02]  /*07e0*/  LOP3.LUT R5, R5, 0x7fffff, RZ, 0xc0, !PT ;  /* 0x007fffff05057812 */ /* 0x000fe400078ec0ff */
[----:B------:R-:W-:Y:S02]  /*07f0*/  FSEL R6, R6, +QNAN , !P0 ;  /* 0x7fffffff06067808 */ /* 0x000fe40004000000 */
[----:B------:R-:W-:-:S02]  /*0800*/  LOP3.LUT R3, R3, 0xff800000, RZ, 0xc0, !PT ;  /* 0xff80000003037812 */ /* 0x000fc400078ec0ff */
[----:B------:R-:W-:Y:S02]  /*0810*/  LOP3.LUT R5, R5, 0x3f800000, RZ, 0xfc, !PT ;  /* 0x3f80000005057812 */ /* 0x000fe400078efcff */
[----:B------:R-:W-:Y:S02]  /*0820*/  IADD3 R3, PT, PT, R3, 0xb800000, RZ ;  /* 0x0b80000003037810 */ /* 0x000fe40007ffe0ff */
[----:B------:R-:W-:Y:S02]  /*0830*/  FSEL R9, R6, +QNAN , P2 ;  /* 0x7fffffff06097808 */ /* 0x000fe40001000000 */
[----:B------:R-:W-:-:S13]  /*0840*/  ISETP.NE.AND P1, PT, R3, RZ, PT ;  /* 0x000000ff0300720c */ /* 0x000fda0003f25270 */
[----:B------:R-:W-:Y:S05]  /*0850*/  @!P1 BRA `(.L_x_29) ;  /* 0x0000000000409947 */ /* 0x000fea0003800000 */
[----:B------:R-:W-:-:S04]  /*0860*/  LOP3.LUT R4, R4, 0x7fffff, RZ, 0xc0, !PT ;  /* 0x007fffff04047812 */ /* 0x000fc800078ec0ff */
[----:B------:R-:W-:-:S04]  /*0870*/  LOP3.LUT R4, R4, 0x3f800000, RZ, 0xfc, !PT ;  /* 0x3f80000004047812 */ /* 0x000fc800078efcff */
[----:B------:R0:W1:Y:S03]  /*0880*/  MUFU.RCP R2, R4 ;  /* 0x0000000400027308 */ /* 0x0000660000001000 */
.L_x_30:
[----:B------:R-:W-:-:S04]  /*0890*/  VIMNMX.U32 R6, PT, PT, R3, 0xb800000, PT ;  /* 0x0b80000003067848 */ /* 0x000fc80003fe0000 */
[C---:B------:R-:W-:Y:S01]  /*08a0*/  IADD3 R3, PT, PT, -R6.reuse, R3, RZ ;  /* 0x0000000306037210 */ /* 0x040fe20007ffe1ff */
[----:B------:R-:W-:-:S03]  /*08b0*/  IMAD.IADD R5, R6, 0x1, R5 ;  /* 0x0000000106057824 */ /* 0x000fc600078e0205 */
[----:B------:R-:W-:Y:S01]  /*08c0*/  ISETP.NE.AND P1, PT, R3, RZ, PT ;  /* 0x000000ff0300720c */ /* 0x000fe20003f25270 */
[----:B-1----:R-:W-:-:S04]  /*08d0*/  FMUL R7, R2, R5 ;  /* 0x0000000502077220 */ /* 0x002fc80000400000 */
        /* <DEDUP_REMOVED lines=8> */
.L_x_29:
[----:B------:R-:W-:Y:S05]  /*0960*/  BSYNC.RECONVERGENT B1 ;  /* 0x0000000000017941 */ /* 0x000fea0003800200 */
.L_x_28:
[----:B------:R-:W-:-:S04]  /*0970*/  FMUL R2, R5, 1.1920928955078125e-07 ;  /* 0x3400000005027820 */ /* 0x000fc80000400000 */
[----:B------:R-:W-:-:S07]  /*0980*/  FMUL R5, R9, R2 ;  /* 0x0000000209057220 */ /* 0x000fce0000400000 */
.L_x_24:
[----:B------:R-:W-:Y:S05]  /*0990*/  BSYNC.RECONVERGENT B0 ;  /* 0x0000000000007941 */ /* 0x000fea0003800200 */
.L_x_23:
[----:B------:R-:W1:Y:S01]  /*09a0*/  LDC.64 R2, c[0x0][0x380] ;  /* 0x0000e000ff027b82 */ /* 0x000e620000000a00 */
[C---:B------:R-:W-:Y:S02]  /*09b0*/  FSETP.NAN.AND P0, PT, |R5|.reuse, |R5|, PT ;  /* 0x400000050500720b */ /* 0x040fe40003f08200 */
[----:B0-----:R-:W-:-:S04]  /*09c0*/  LOP3.LUT R4, R5, 0x80000000, R10, 0xb8, !PT ;  /* 0x8000000005047812 */ /* 0x001fc800078eb80a */
[----:B------:R-:W-:Y:S01]  /*09d0*/  FSEL R5, R5, R4, P0 ;  /* 0x0000000405057208 */ /* 0x000fe20000000000 */
[----:B-1----:R-:W-:-:S05]  /*09e0*/  IMAD.WIDE.U32 R2, R0, 0x4, R2 ;  /* 0x0000000400027825 */ /* 0x002fca00078e0002 */
[----:B------:R-:W-:Y:S01]  /*09f0*/  STG.E desc[UR6][R2.64], R5 ;  /* 0x0000000502007986 */ /* 0x000fe2000c101906 */
[----:B------:R-:W-:Y:S05]  /*0a00*/  EXIT ;  /* 0x000000000000794d */ /* 0x000fea0003800000 */
.L_x_31:
        /* <DEDUP_REMOVED lines=15> */
.L_x_44:


//--------------------- .text.default_function_kernel --------------------------
	.section	.text.default_function_kernel,"ax",@progbits
	.align	128
        .global         default_function_kernel
        .type           default_function_kernel,@function
        .size           default_function_kernel,(.L_x_45 - default_function_kernel)
        .other          default_function_kernel,@"STO_CUDA_ENTRY STV_DEFAULT"
default_function_kernel:
.text.default_function_kernel:
        /* <DEDUP_REMOVED lines=11> */
[----:B------:R-:W2:Y:S01]  /*00b0*/  LDG.E.CONSTANT R0, desc[UR6][R2.64] ;  /* 0x0000000602007981 */ /* 0x000ea2000c1e9900 */
[----:B------:R-:W-:Y:S01]  /*00c0*/  BSSY.RECONVERGENT B0, `(.L_x_32) ;  /* 0x0000043000007945 */ /* 0x000fe20003800200 */
[C---:B--2---:R-:W-:Y:S01]  /*00d0*/  FSETP.GEU.AND P0, PT, |R0|.reuse, |R5|, PT ;  /* 0x400000050000720b */ /* 0x044fe20003f0e200 */
[----:B------:R-:W-:-:S12]  /*00e0*/  FADD R6, |R0|, -RZ ;  /* 0x800000ff00067221 */ /* 0x000fd80000000200 */
[----:B------:R-:W-:Y:S05]  /*00f0*/  @!P0 BRA `(.L_x_33) ;  /* 0x0000000000fc8947 */ /* 0x000fea0003800000 */
[----:B------:R-:W-:-:S05]  /*0100*/  FMUL R3, |R5|, 8388608 ;  /* 0x4b00000005037820 */ /* 0x000fca0000400200 */
[----:B------:R-:W-:-:S13]  /*0110*/  FSETP.GTU.AND P0, PT, R6, R3, PT ;  /* 0x000000030600720b */ /* 0x000fda0003f0c000 */
[----:B------:R-:W-:Y:S05]  /*0120*/  @P0 BRA `(.L_x_34) ;  /* 0x0000000000780947 */ /* 0x000fea0003800000 */
[C---:B------:R-:W-:Y:S01]  /*0130*/  FMUL R2, |R5|.reuse, 16777216 ;  /* 0x4b80000005027820 */ /* 0x040fe20000400200 */
[C---:B------:R-:W-:Y:S01]  /*0140*/  FSETP.GEU.AND P0, PT, |R5|.reuse, 1.175494350822287508e-38, PT ;  /* 0x008000000500780b */ /* 0x040fe20003f0e200 */
[----:B------:R-:W-:Y:S01]  /*0150*/  FMUL R3, R6, 16777216 ;  /* 0x4b80000006037820 */ /* 0x000fe20000400000 */
[----:B------:R-:W-:Y:S01]  /*0160*/  FADD R4, |R5|, -RZ ;  /* 0x800000ff05047221 */ /* 0x000fe20000000200 */
[----:B------:R-:W-:Y:S01]  /*0170*/  BSSY.RECONVERGENT B1, `(.L_x_35) ;  /* 0x0000017000017945 */ /* 0x000fe20003800200 */
        /* <DEDUP_REMOVED lines=22> */
.L_x_36:
[----:B------:R-:W-:Y:S05]  /*02e0*/  BSYNC.RECONVERGENT B1 ;  /* 0x0000000000017941 */ /* 0x000fea0003800200 */
.L_x_35:
[----:B------:R-:W-:Y:S01]  /*02f0*/  FFMA R6, -|R5|, R3, R6 ;  /* 0x0000000305067223 */ /* 0x000fe20000000306 */
[----:B------:R-:W-:Y:S06]  /*0300*/  BRA `(.L_x_33) ;  /* 0x0000000000787947 */ /* 0x000fec0003800000 */
.L_x_34:
        /* <DEDUP_REMOVED lines=14> */
.L_x_39:
[----:B------:R-:W-:-:S04]  /*03f0*/  VIMNMX.U32 R5, PT, PT, R2, 0xb800000, PT ;  /* 0x0b80000002057848 */ /* 0x000fc80003fe0000 */
[C---:B------:R-:W-:Y:S02]  /*0400*/  IADD3 R6, PT, PT, R5.reuse, R6, RZ ;  /* 0x0000000605067210 */ /* 0x040fe40007ffe0ff */
[----:B------:R-:W-:-:S03]  /*0410*/  IADD3 R2, PT, PT, -R5, R2, RZ ;  /* 0x0000000205027210 */ /* 0x000fc60007ffe1ff */
[----:B-1----:R-:W-:Y:S01]  /*0420*/  FMUL R9, R4, R6 ;  /* 0x0000000604097220 */ /* 0x002fe20000400000 */
[----:B------:R-:W-:-:S03]  /*0430*/  ISETP.NE.AND P1, PT, R2, RZ, PT ;  /* 0x000000ff0200720c */ /* 0x000fc60003f25270 */
        /* <DEDUP_REMOVED lines=8> */
.L_x_38:
[----:B------:R-:W-:Y:S05]  /*04c0*/  BSYNC.RECONVERGENT B1 ;  /* 0x0000000000017941 */ /* 0x000fea0003800200 */
.L_x_37:
[----:B0-----:R-:W-:-:S04]  /*04d0*/  FMUL R3, R6, 1.1920928955078125e-07 ;  /* 0x3400000006037820 */ /* 0x001fc80000400000 */
[----:B------:R-:W-:-:S07]  /*04e0*/  FMUL R6, R10, R3 ;  /* 0x000000030a067220 */ /* 0x000fce0000400000 */
.L_x_33:
[----:B------:R-:W-:Y:S05]  /*04f0*/  BSYNC.RECONVERGENT B0 ;  /* 0x0000000000007941 */ /* 0x000fea0003800200 */
.L_x_32:
[----:B------:R-:W0:Y:S01]  /*0500*/  LDC.64 R2, c[0x0][0x380] ;  /* 0x0000e000ff027b82 */ /* 0x000e220000000a00 */
[C---:B------:R-:W-:Y:S02]  /*0510*/  FSETP.NAN.AND P0, PT, |R6|.reuse, |R6|, PT ;  /* 0x400000060600720b */ /* 0x040fe40003f08200 */
[----:B------:R-:W-:-:S04]  /*0520*/  LOP3.LUT R5, R6, 0x80000000, R0, 0xb8, !PT ;  /* 0x8000000006057812 */ /* 0x000fc800078eb800 */
[----:B------:R-:W-:-:S05]  /*0530*/  FSEL R5, R6, R5, P0 ;  /* 0x0000000506057208 */ /* 0x000fca0000000000 */
[----:B------:R-:W-:-:S04]  /*0540*/  FADD R5, R0, R5 ;  /* 0x0000000500057221 */ /* 0x000fc80000000000 */
[----:B------:R-:W-:Y:S01]  /*0550*/  FADD R5, R0, R5 ;  /* 0x0000000500057221 */ /* 0x000fe20000000000 */
[----:B0-----:R-:W-:-:S05]  /*0560*/  IMAD.WIDE.U32 R2, R7, 0x4, R2 ;  /* 0x0000000407027825 */ /* 0x001fca00078e0002 */
[----:B------:R-:W-:Y:S01]  /*0570*/  STG.E desc[UR6][R2.64], R5 ;  /* 0x0000000502007986 */ /* 0x000fe2000c101906 */
[----:B------:R-:W-:Y:S05]  /*0580*/  EXIT ;  /* 0x000000000000794d */ /* 0x000fea0003800000 */
.L_x_40:
        /* <DEDUP_REMOVED lines=15> */
.L_x_45:


//--------------------- .nv.shared.reserved.0     --------------------------
	.section	.nv.shared.reserved.0,"aw",@nobits
	.weak		__nv_reservedSMEM_offset_0_alias
	.size		__nv_reservedSMEM_offset_0_alias, 0, 64
	.other		__nv_reservedSMEM_offset_0_alias,@"STO_CUDA_RESERVED_SHARED STV_DEFAULT"
__nv_reservedSMEM_offset_0_alias:
	.zero		0
	.zero		64


//--------------------- .nv.constant0.default_function_kernel_3 --------------------------
	.section	.nv.constant0.default_function_kernel_3,"a",@progbits
	.sectionflags	@""
	.align	4
.nv.constant0.default_function_kernel_3:
	.zero		920


//--------------------- .nv.constant0.default_function_kernel_2 --------------------------
	.section	.nv.constant0.default_function_kernel_2,"a",@progbits
	.sectionflags	@""
	.align	4
.nv.constant0.default_function_kernel_2:
	.zero		920


//--------------------- .nv.constant0.default_function_kernel_1 --------------------------
	.section	.nv.constant0.default_function_kernel_1,"a",@progbits
	.sectionflags	@""
	.align	4
.nv.constant0.default_function_kernel_1:
	.zero		920


//--------------------- .nv.constant0.default_function_kernel --------------------------
	.section	.nv.constant0.default_function_kernel,"a",@progbits
	.sectionflags	@""
	.align	4
.nv.constant0.default_function_kernel:
	.zero		920


//--------------------- SYMBOLS --------------------------

	.type		.nv.reservedSmem.offset0,@object
	.size		.nv.reservedSmem.offset0,0x4
